	.target	sm_90a

	.elftype	@"ET_EXEC"


//--------------------- .note.nv.tkinfo           --------------------------
	.section	.note.nv.tkinfo,"",@"SHT_NOTE"
	.sectionflags	@"SHF_NOTE_NV_TKINFO"
	.tkinfo
        /*0018*/ 	.word	0x00000002
        /*0030*/ 	.string	""
        /*0030*/ 	.string	"ptxas"
        /*0030*/ 	.string	"Cuda compilation tools, release 13.0, V13.0.88"
        /*0030*/ 	.string	"Build cuda_13.0.r13.0/compiler.36424714_0"
        /*0030*/ 	.string	"-arch sm_90a -m 64 "



//--------------------- .note.nv.cuinfo           --------------------------
	.section	.note.nv.cuinfo,"",@"SHT_NOTE"
	.sectionflags	@"SHF_NOTE_NV_CUINFO"
        /*0018*/ 	.short	0x0002
        /*001a*/ 	.short	0x005a
        /*001c*/ 	.short	0x0082
	.zero		2


//--------------------- .nv.info                  --------------------------
	.section	.nv.info,"",@"SHT_CUDA_INFO"
	.align	4


	//----- nvinfo : EIATTR_REGCOUNT
	.align		4
        /*0000*/ 	.byte	0x04, 0x2f
        /*0002*/ 	.short	(.L_15 - .L_14)
	.align		4
.L_14:
        /*0004*/ 	.word	index@(_ZN7cutlass13device_kernelINS_4gemm6kernel13GemmUniversalIN4cute5tupleIJiiiiEEENS1_10collective13CollectiveMmaINS1_34MainloopSm90TmaGmmaWarpSpecializedILi7ENS5_IJNS4_1CILi1EEESB_SB_EEENS1_35KernelTmaWarpSpecializedCooperativeEEENS5_IJNSA_ILi128EEESF_NSA_ILi64EEEEEENS_6half_tENS5_IJSB_llEEESI_SJ_NS4_8TiledMMAINS4_8MMA_AtomIJNS4_4SM904GMMA26MMA_64x128x16_F32F16F16_SSILNSN_5MajorE1ELSP_1ELNSN_7ScaleInE1ELSQ_1EEEEEENS4_6LayoutINS5_IJNSA_ILi2EEESB_SB_EEENS5_IJSB_NSA_ILi0EEESW_EEEEENS5_IJNS4_10UnderscoreESZ_SZ_EEEEENS4_13SM90_TMA_LOADENS4_14ComposedLayoutINS4_7SwizzleILi3ELi4ELi3EEENS4_18smem_ptr_flag_bitsILi16EEENST_INS5_IJSG_NSA_ILi8EEEEEENS5_IJSB_SG_EEEEEEEvNS4_8identityES12_S1C_vS1D_EENS_8epilogue10collective6detail29Sm90TmaWarpSpecializedAdapterINS1G_15DefaultEpilogueISI_NS5_IJlSB_lEEES1K_NS1F_6thread17LinearCombinationISI_Li1EffLNS1L_9ScaleType4KindE0ELNS_15FloatRoundStyleE2ESI_EENS1_15EpilogueDefaultEEEEEvvEEEEvNT_6ParamsE)
        /*0008*/ 	.word	0x000000a8


	//----- nvinfo : EIATTR_FRAME_SIZE
	.align		4
.L_15:
        /*000c*/ 	.byte	0x04, 0x11
        /*000e*/ 	.short	(.L_17 - .L_16)
	.align		4
.L_16:
        /*0010*/ 	.word	index@(_ZN7cutlass13device_kernelINS_4gemm6kernel13GemmUniversalIN4cute5tupleIJiiiiEEENS1_10collective13CollectiveMmaINS1_34MainloopSm90TmaGmmaWarpSpecializedILi7ENS5_IJNS4_1CILi1EEESB_SB_EEENS1_35KernelTmaWarpSpecializedCooperativeEEENS5_IJNSA_ILi128EEESF_NSA_ILi64EEEEEENS_6half_tENS5_IJSB_llEEESI_SJ_NS4_8TiledMMAINS4_8MMA_AtomIJNS4_4SM904GMMA26MMA_64x128x16_F32F16F16_SSILNSN_5MajorE1ELSP_1ELNSN_7ScaleInE1ELSQ_1EEEEEENS4_6LayoutINS5_IJNSA_ILi2EEESB_SB_EEENS5_IJSB_NSA_ILi0EEESW_EEEEENS5_IJNS4_10UnderscoreESZ_SZ_EEEEENS4_13SM90_TMA_LOADENS4_14ComposedLayoutINS4_7SwizzleILi3ELi4ELi3EEENS4_18smem_ptr_flag_bitsILi16EEENST_INS5_IJSG_NSA_ILi8EEEEEENS5_IJSB_SG_EEEEEEEvNS4_8identityES12_S1C_vS1D_EENS_8epilogue10collective6detail29Sm90TmaWarpSpecializedAdapterINS1G_15DefaultEpilogueISI_NS5_IJlSB_lEEES1K_NS1F_6thread17LinearCombinationISI_Li1EffLNS1L_9ScaleType4KindE0ELNS_15FloatRoundStyleE2ESI_EENS1_15EpilogueDefaultEEEEEvvEEEEvNT_6ParamsE)
        /*0014*/ 	.word	0x00000000


	//----- nvinfo : EIATTR_MIN_STACK_SIZE
	.align		4
.L_17:
        /*0018*/ 	.byte	0x04, 0x12
        /*001a*/ 	.short	(.L_19 - .L_18)
	.align		4
.L_18:
        /*001c*/ 	.word	index@(_ZN7cutlass13device_kernelINS_4gemm6kernel13GemmUniversalIN4cute5tupleIJiiiiEEENS1_10collective13CollectiveMmaINS1_34MainloopSm90TmaGmmaWarpSpecializedILi7ENS5_IJNS4_1CILi1EEESB_SB_EEENS1_35KernelTmaWarpSpecializedCooperativeEEENS5_IJNSA_ILi128EEESF_NSA_ILi64EEEEEENS_6half_tENS5_IJSB_llEEESI_SJ_NS4_8TiledMMAINS4_8MMA_AtomIJNS4_4SM904GMMA26MMA_64x128x16_F32F16F16_SSILNSN_5MajorE1ELSP_1ELNSN_7ScaleInE1ELSQ_1EEEEEENS4_6LayoutINS5_IJNSA_ILi2EEESB_SB_EEENS5_IJSB_NSA_ILi0EEESW_EEEEENS5_IJNS4_10UnderscoreESZ_SZ_EEEEENS4_13SM90_TMA_LOADENS4_14ComposedLayoutINS4_7SwizzleILi3ELi4ELi3EEENS4_18smem_ptr_flag_bitsILi16EEENST_INS5_IJSG_NSA_ILi8EEEEEENS5_IJSB_SG_EEEEEEEvNS4_8identityES12_S1C_vS1D_EENS_8epilogue10collective6detail29Sm90TmaWarpSpecializedAdapterINS1G_15DefaultEpilogueISI_NS5_IJlSB_lEEES1K_NS1F_6thread17LinearCombinationISI_Li1EffLNS1L_9ScaleType4KindE0ELNS_15FloatRoundStyleE2ESI_EENS1_15EpilogueDefaultEEEEEvvEEEEvNT_6ParamsE)
        /*0020*/ 	.word	0x00000000
.L_19:


//--------------------- .nv.compat                --------------------------
	.section	.nv.compat,"",@"SHT_CUDA_COMPAT_INFO"
	.align	4
        /*0000*/ 	.byte	0x02, 0x09, 0x01, 0x00, 0x02, 0x02, 0x04, 0x00, 0x02, 0x05, 0x05, 0x00, 0x03, 0x07, 0x01, 0x01
        /*0010*/ 	.byte	0x02, 0x03, 0x01, 0x00, 0x02, 0x06, 0x01, 0x00, 0x04, 0x0b, 0x08, 0x00, 0x00, 0x00, 0x00, 0x00
        /*0020*/ 	.byte	0x00, 0x00, 0x00, 0x00


//--------------------- .nv.info._ZN7cutlass13device_kernelINS_4gemm6kernel13GemmUniversalIN4cute5tupleIJiiiiEEENS1_10collective13CollectiveMmaINS1_34MainloopSm90TmaGmmaWarpSpecializedILi7ENS5_IJNS4_1CILi1EEESB_SB_EEENS1_35KernelTmaWarpSpecializedCooperativeEEENS5_IJNSA_ILi128EEESF_NSA_ILi64EEEEEENS_6half_tENS5_IJSB_llEEESI_SJ_NS4_8TiledMMAINS4_8MMA_AtomIJNS4_4SM904GMMA26MMA_64x128x16_F32F16F16_SSILNSN_5MajorE1ELSP_1ELNSN_7ScaleInE1ELSQ_1EEEEEENS4_6LayoutINS5_IJNSA_ILi2EEESB_SB_EEENS5_IJSB_NSA_ILi0EEESW_EEEEENS5_IJNS4_10UnderscoreESZ_SZ_EEEEENS4_13SM90_TMA_LOADENS4_14ComposedLayoutINS4_7SwizzleILi3ELi4ELi3EEENS4_18smem_ptr_flag_bitsILi16EEENST_INS5_IJSG_NSA_ILi8EEEEEENS5_IJSB_SG_EEEEEEEvNS4_8identityES12_S1C_vS1D_EENS_8epilogue10collective6detail29Sm90TmaWarpSpecializedAdapterINS1G_15DefaultEpilogueISI_NS5_IJlSB_lEEES1K_NS1F_6thread17LinearCombinationISI_Li1EffLNS1L_9ScaleType4KindE0ELNS_15FloatRoundStyleE2ESI_EENS1_15EpilogueDefaultEEEEEvvEEEEvNT_6ParamsE --------------------------
	.section	.nv.info._ZN7cutlass13device_kernelINS_4gemm6kernel13GemmUniversalIN4cute5tupleIJiiiiEEENS1_10collective13CollectiveMmaINS1_34MainloopSm90TmaGmmaWarpSpecializedILi7ENS5_IJNS4_1CILi1EEESB_SB_EEENS1_35KernelTmaWarpSpecializedCooperativeEEENS5_IJNSA_ILi128EEESF_NSA_ILi64EEEEEENS_6half_tENS5_IJSB_llEEESI_SJ_NS4_8TiledMMAINS4_8MMA_AtomIJNS4_4SM904GMMA26MMA_64x128x16_F32F16F16_SSILNSN_5MajorE1ELSP_1ELNSN_7ScaleInE1ELSQ_1EEEEEENS4_6LayoutINS5_IJNSA_ILi2EEESB_SB_EEENS5_IJSB_NSA_ILi0EEESW_EEEEENS5_IJNS4_10UnderscoreESZ_SZ_EEEEENS4_13SM90_TMA_LOADENS4_14ComposedLayoutINS4_7SwizzleILi3ELi4ELi3EEENS4_18smem_ptr_flag_bitsILi16EEENST_INS5_IJSG_NSA_ILi8EEEEEENS5_IJSB_SG_EEEEEEEvNS4_8identityES12_S1C_vS1D_EENS_8epilogue10collective6detail29Sm90TmaWarpSpecializedAdapterINS1G_15DefaultEpilogueISI_NS5_IJlSB_lEEES1K_NS1F_6thread17LinearCombinationISI_Li1EffLNS1L_9ScaleType4KindE0ELNS_15FloatRoundStyleE2ESI_EENS1_15EpilogueDefaultEEEEEvvEEEEvNT_6ParamsE,"",@"SHT_CUDA_INFO"
	.sectionflags	@""
	.align	4


	//----- nvinfo : EIATTR_CUDA_API_VERSION
	.align		4
        /*0000*/ 	.byte	0x04, 0x37
        /*0002*/ 	.short	(.L_21 - .L_20)
.L_20:
        /*0004*/ 	.word	0x00000082


	//----- nvinfo : EIATTR_KPARAM_INFO
	.align		4
.L_21:
        /*0008*/ 	.byte	0x04, 0x17
        /*000a*/ 	.short	(.L_23 - .L_22)
.L_22:
        /*000c*/ 	.word	0x00000000
        /*0010*/ 	.short	0x0000
        /*0012*/ 	.short	0x0070
        /*0014*/ 	.byte	0x00, 0xf0, 0x01, 0x10


	//----- nvinfo : EIATTR_SPARSE_MMA_MASK
	.align		4
.L_23:
        /*0018*/ 	.byte	0x03, 0x50
        /*001a*/ 	.short	0x0000


	//----- nvinfo : EIATTR_MAXREG_COUNT
	.align		4
        /*001c*/ 	.byte	0x03, 0x1b
        /*001e*/ 	.short	0x00a8


	//----- nvinfo : EIATTR_NUM_BARRIERS
	.align		4
        /*0020*/ 	.byte	0x02, 0x4c
        /*0022*/ 	.byte	0x01
	.zero		1


	//----- nvinfo : EIATTR_EXTERNS
	.align		4
        /*0024*/ 	.byte	0x04, 0x0f
        /*0026*/ 	.short	(.L_25 - .L_24)


	//   ....[0]....
	.align		4
.L_24:
        /*0028*/ 	.word	index@(__assertfail)


	//----- nvinfo : EIATTR_MERCURY_ISA_VERSION
	.align		4
.L_25:
        /*002c*/ 	.byte	0x03, 0x5f
        /*002e*/ 	.short	0x0101


	//----- nvinfo : EIATTR_INT_WARP_WIDE_INSTR_OFFSETS
	.align		4
        /*0030*/ 	.byte	0x04, 0x31
        /*0032*/ 	.short	(.L_27 - .L_26)


	//   ....[0]....
.L_26:
        /*0034*/ 	.word	0x00000450


	//   ....[1]....
        /*0038*/ 	.word	0x00000460


	//   ....[2]....
        /*003c*/ 	.word	0x00000520


	//----- nvinfo : EIATTR_COOP_GROUP_MASK_REGIDS
	.align		4
.L_27:
        /*0040*/ 	.byte	0x04, 0x29
        /*0042*/ 	.short	(.L_29 - .L_28)


	//   ....[0]....
.L_28:
        /*0044*/ 	.word	0xffffffff


	//   ....[1]....
        /*0048*/ 	.word	0xffffffff


	//   ....[2]....
        /*004c*/ 	.word	0xffffffff


	//   ....[3]....
        /*0050*/ 	.word	0xffffffff


	//   ....[4]....
        /*0054*/ 	.word	0xffffffff


	//----- nvinfo : EIATTR_COOP_GROUP_INSTR_OFFSETS
	.align		4
.L_29:
        /*0058*/ 	.byte	0x04, 0x28
        /*005a*/ 	.short	(.L_31 - .L_30)


	//   ....[0]....
.L_30:
        /*005c*/ 	.word	0x00000060


	//   ....[1]....
        /*0060*/ 	.word	0x00000070


	//   ....[2]....
        /*0064*/ 	.word	0x00000130


	//   ....[3]....
        /*0068*/ 	.word	0x00000320


	//   ....[4]....
        /*006c*/ 	.word	0x00001220


	//----- nvinfo : EIATTR_REG_RECONFIG
	.align		4
.L_31:
        /*0070*/ 	.byte	0x01, 0x54
	.zero		2


	//----- nvinfo : EIATTR_SYSCALL_OFFSETS
	.align		4
        /*0074*/ 	.byte	0x04, 0x46
        /*0076*/ 	.short	(.L_33 - .L_32)


	//   ....[0]....
.L_32:
        /*0078*/ 	.word	0x00001400


	//----- nvinfo : EIATTR_MBARRIER_INSTR_OFFSETS
	.align		4
.L_33:
        /*007c*/ 	.byte	0x04, 0x39
        /*007e*/ 	.short	(.L_35 - .L_34)


	//   ....[0]....
.L_34:
        /*0080*/ 	.word	0x00000230
        /*0084*/ 	.word	0x000000ff
        /*0088*/ 	.word	0x00000000
        /*008c*/ 	.short	0x0100
        /*008e*/ 	.byte	0x08
	.zero		1


	//   ....[1]....
        /*0090*/ 	.word	0x00000240
        /*0094*/ 	.word	0x000000ff
        /*0098*/ 	.word	0x00000038
        /*009c*/ 	.short	0x0100
        /*009e*/ 	.byte	0x08
	.zero		1


	//   ....[2]....
        /*00a0*/ 	.word	0x00000250
        /*00a4*/ 	.word	0x000000ff
        /*00a8*/ 	.word	0x00000008
        /*00ac*/ 	.short	0x0100
        /*00ae*/ 	.byte	0x08
	.zero		1


	//   ....[3]....
        /*00b0*/ 	.word	0x00000260
        /*00b4*/ 	.word	0x000000ff
        /*00b8*/ 	.word	0x00000040
        /*00bc*/ 	.short	0x0100
        /*00be*/ 	.byte	0x08
	.zero		1


	//   ....[4]....
        /*00c0*/ 	.word	0x00000270
        /*00c4*/ 	.word	0x000000ff
        /*00c8*/ 	.word	0x00000010
        /*00cc*/ 	.short	0x0100
        /*00ce*/ 	.byte	0x08
	.zero		1


	//   ....[5]....
        /*00d0*/ 	.word	0x00000280
        /*00d4*/ 	.word	0x000000ff
        /*00d8*/ 	.word	0x00000048
        /*00dc*/ 	.short	0x0100
        /*00de*/ 	.byte	0x08
	.zero		1


	//   ....[6]....
        /*00e0*/ 	.word	0x00000290
        /*00e4*/ 	.word	0x000000ff
        /*00e8*/ 	.word	0x00000018
        /*00ec*/ 	.short	0x0100
        /*00ee*/ 	.byte	0x08
	.zero		1


	//   ....[7]....
        /*00f0*/ 	.word	0x000002a0
        /*00f4*/ 	.word	0x000000ff
        /*00f8*/ 	.word	0x00000050
        /*00fc*/ 	.short	0x0100
        /*00fe*/ 	.byte	0x08
	.zero		1


	//   ....[8]....
        /*0100*/ 	.word	0x000002b0
        /*0104*/ 	.word	0x000000ff
        /*0108*/ 	.word	0x00000020
        /*010c*/ 	.short	0x0100
        /*010e*/ 	.byte	0x08
	.zero		1


	//   ....[9]....
        /*0110*/ 	.word	0x000002c0
        /*0114*/ 	.word	0x000000ff
        /*0118*/ 	.word	0x00000058
        /*011c*/ 	.short	0x0100
        /*011e*/ 	.byte	0x08
	.zero		1


	//   ....[10]....
        /*0120*/ 	.word	0x000002d0
        /*0124*/ 	.word	0x000000ff
        /*0128*/ 	.word	0x00000028
        /*012c*/ 	.short	0x0100
        /*012e*/ 	.byte	0x08
	.zero		1


	//   ....[11]....
        /*0130*/ 	.word	0x000002e0
        /*0134*/ 	.word	0x000000ff
        /*0138*/ 	.word	0x00000060
        /*013c*/ 	.short	0x0100
        /*013e*/ 	.byte	0x08
	.zero		1


	//   ....[12]....
        /*0140*/ 	.word	0x000002f0
        /*0144*/ 	.word	0x000000ff
        /*0148*/ 	.word	0x00000030
        /*014c*/ 	.short	0x0100
        /*014e*/ 	.byte	0x08
	.zero		1


	//   ....[13]....
        /*0150*/ 	.word	0x00000300
        /*0154*/ 	.word	0x000000ff
        /*0158*/ 	.word	0x00000068
        /*015c*/ 	.short	0x0100
        /*015e*/ 	.byte	0x08
	.zero		1


	//   ....[14]....
        /*0160*/ 	.word	0x000005a0
        /*0164*/ 	.word	0x000000ff
        /*0168*/ 	.word	0x00000080
        /*016c*/ 	.short	0x0100
        /*016e*/ 	.byte	0x08
	.zero		1


	//   ....[15]....
        /*0170*/ 	.word	0x00000620
        /*0174*/ 	.word	0x000000ff
        /*0178*/ 	.word	0x00000088
        /*017c*/ 	.short	0x0100
        /*017e*/ 	.byte	0x08
	.zero		1


	//   ....[16]....
        /*0180*/ 	.word	0x00001480
        /*0184*/ 	.word	0x00000003
        /*0188*/ 	.word	0x00000000
        /*018c*/ 	.short	0x010a
        /*018e*/ 	.byte	0x3f
	.zero		1


	//   ....[17]....
        /*0190*/ 	.word	0x000014e0
        /*0194*/ 	.word	0x00000003
        /*0198*/ 	.word	0x00000000
        /*019c*/ 	.short	0x010a
        /*019e*/ 	.byte	0x3f
	.zero		1


	//   ....[18]....
        /*01a0*/ 	.word	0x00001830
        /*01a4*/ 	.word	0x000000ff
        /*01a8*/ 	.word	0x00000000
        /*01ac*/ 	.short	0x010a
        /*01ae*/ 	.byte	0x07
	.zero		1


	//   ....[19]....
        /*01b0*/ 	.word	0x00001870
        /*01b4*/ 	.word	0x000000ff
        /*01b8*/ 	.word	0x00000000
        /*01bc*/ 	.short	0x010a
        /*01be*/ 	.byte	0x07
	.zero		1


	//   ....[20]....
        /*01c0*/ 	.word	0x00001ad0
        /*01c4*/ 	.word	0x000000ff
        /*01c8*/ 	.word	0x00000000
        /*01cc*/ 	.short	0x0101
        /*01ce*/ 	.byte	0x07
	.zero		1


	//   ....[21]....
        /*01d0*/ 	.word	0x00001cd0
        /*01d4*/ 	.word	0x000000ff
        /*01d8*/ 	.word	0x00000000
        /*01dc*/ 	.short	0x0101
        /*01de*/ 	.byte	0x04
	.zero		1


	//   ....[22]....
        /*01e0*/ 	.word	0x00006f00
        /*01e4*/ 	.word	0x0000000e
        /*01e8*/ 	.word	0x00000038
        /*01ec*/ 	.short	0x010a
        /*01ee*/ 	.byte	0x3f
	.zero		1


	//   ....[23]....
        /*01f0*/ 	.word	0x00007360
        /*01f4*/ 	.word	0x00000006
        /*01f8*/ 	.word	0x00000088
        /*01fc*/ 	.short	0x0101
        /*01fe*/ 	.byte	0x3f
	.zero		1


	//   ....[24]....
        /*0200*/ 	.word	0x00007a40
        /*0204*/ 	.word	0x00000007
        /*0208*/ 	.word	0x00000000
        /*020c*/ 	.short	0x010a
        /*020e*/ 	.byte	0x3f
	.zero		1


	//   ....[25]....
        /*0210*/ 	.word	0x00007ac0
        /*0214*/ 	.word	0x00000009
        /*0218*/ 	.word	0x00000000
        /*021c*/ 	.short	0x010a
        /*021e*/ 	.byte	0x3f
	.zero		1


	//   ....[26]....
        /*0220*/ 	.word	0x00007b50
        /*0224*/ 	.word	0x00000006
        /*0228*/ 	.word	0x00000000
        /*022c*/ 	.short	0x010a
        /*022e*/ 	.byte	0x3f
	.zero		1


	//   ....[27]....
        /*0230*/ 	.word	0x00007be0
        /*0234*/ 	.word	0x00000009
        /*0238*/ 	.word	0x00000000
        /*023c*/ 	.short	0x010a
        /*023e*/ 	.byte	0x3f
	.zero		1


	//   ....[28]....
        /*0240*/ 	.word	0x00007c70
        /*0244*/ 	.word	0x00000006
        /*0248*/ 	.word	0x00000000
        /*024c*/ 	.short	0x010a
        /*024e*/ 	.byte	0x3f
	.zero		1


	//   ....[29]....
        /*0250*/ 	.word	0x00007d00
        /*0254*/ 	.word	0x00000009
        /*0258*/ 	.word	0x00000000
        /*025c*/ 	.short	0x010a
        /*025e*/ 	.byte	0x3f
	.zero		1


	//   ....[30]....
        /*0260*/ 	.word	0x00007d90
        /*0264*/ 	.word	0x00000003
        /*0268*/ 	.word	0x00000000
        /*026c*/ 	.short	0x010a
        /*026e*/ 	.byte	0x3f
	.zero		1


	//   ....[31]....
        /*0270*/ 	.word	0x00007df0
        /*0274*/ 	.word	0x00000003
        /*0278*/ 	.word	0x00000000
        /*027c*/ 	.short	0x010a
        /*027e*/ 	.byte	0x3f
	.zero		1


	//   ....[32]....
        /*0280*/ 	.word	0x00007e50
        /*0284*/ 	.word	0x00000004
        /*0288*/ 	.word	0x00000000
        /*028c*/ 	.short	0x010a
        /*028e*/ 	.byte	0x3f
	.zero		1


	//   ....[33]....
        /*0290*/ 	.word	0x00007f20
        /*0294*/ 	.word	0x0000000e
        /*0298*/ 	.word	0x00000038
        /*029c*/ 	.short	0x010a
        /*029e*/ 	.byte	0x3f
	.zero		1


	//   ....[34]....
        /*02a0*/ 	.word	0x00007ff0
        /*02a4*/ 	.word	0x00000007
        /*02a8*/ 	.word	0x00000000
        /*02ac*/ 	.short	0x010a
        /*02ae*/ 	.byte	0x3f
	.zero		1


	//   ....[35]....
        /*02b0*/ 	.word	0x00008040
        /*02b4*/ 	.word	0x00000009
        /*02b8*/ 	.word	0x00000000
        /*02bc*/ 	.short	0x010a
        /*02be*/ 	.byte	0x3f
	.zero		1


	//   ....[36]....
        /*02c0*/ 	.word	0x00008090
        /*02c4*/ 	.word	0x00000006
        /*02c8*/ 	.word	0x00000000
        /*02cc*/ 	.short	0x010a
        /*02ce*/ 	.byte	0x3f
	.zero		1


	//   ....[37]....
        /*02d0*/ 	.word	0x000080e0
        /*02d4*/ 	.word	0x00000009
        /*02d8*/ 	.word	0x00000000
        /*02dc*/ 	.short	0x010a
        /*02de*/ 	.byte	0x3f
	.zero		1


	//   ....[38]....
        /*02e0*/ 	.word	0x00008130
        /*02e4*/ 	.word	0x00000006
        /*02e8*/ 	.word	0x00000000
        /*02ec*/ 	.short	0x010a
        /*02ee*/ 	.byte	0x3f
	.zero		1


	//   ....[39]....
        /*02f0*/ 	.word	0x00008180
        /*02f4*/ 	.word	0x00000009
        /*02f8*/ 	.word	0x00000000
        /*02fc*/ 	.short	0x010a
        /*02fe*/ 	.byte	0x3f
	.zero		1


	//----- nvinfo : EIATTR_NUM_MBARRIERS
	.align		4
.L_35:
        /*0300*/ 	.byte	0x03, 0x38
        /*0302*/ 	.short	0x0010


	//----- nvinfo : EIATTR_EXIT_INSTR_OFFSETS
	.align		4
        /*0304*/ 	.byte	0x04, 0x1c
        /*0306*/ 	.short	(.L_37 - .L_36)


	//   ....[0]....
.L_36:
        /*0308*/ 	.word	0x000006c0


	//   ....[1]....
        /*030c*/ 	.word	0x00000f80


	//   ....[2]....
        /*0310*/ 	.word	0x000065b0


	//   ....[3]....
        /*0314*/ 	.word	0x00006be0


	//   ....[4]....
        /*0318*/ 	.word	0x00007de0


	//----- nvinfo : EIATTR_MAX_THREADS
	.align		4
.L_37:
        /*031c*/ 	.byte	0x04, 0x05
        /*031e*/ 	.short	(.L_39 - .L_38)
.L_38:
        /*0320*/ 	.word	0x00000180
        /*0324*/ 	.word	0x00000001
        /*0328*/ 	.word	0x00000001


	//----- nvinfo : EIATTR_CRS_STACK_SIZE
	.align		4
.L_39:
        /*032c*/ 	.byte	0x04, 0x1e
        /*032e*/ 	.short	(.L_41 - .L_40)
.L_40:
        /*0330*/ 	.word	0x00000000


	//----- nvinfo : EIATTR_CBANK_PARAM_SIZE
	.align		4
.L_41:
        /*0334*/ 	.byte	0x03, 0x19
        /*0336*/ 	.short	0x0470


	//----- nvinfo : EIATTR_PARAM_CBANK
	.align		4
        /*0338*/ 	.byte	0x04, 0x0a
        /*033a*/ 	.short	(.L_43 - .L_42)
	.align		4
.L_42:
        /*033c*/ 	.word	index@(.nv.constant0._ZN7cutlass13device_kernelINS_4gemm6kernel13GemmUniversalIN4cute5tupleIJiiiiEEENS1_10collective13CollectiveMmaINS1_34MainloopSm90TmaGmmaWarpSpecializedILi7ENS5_IJNS4_1CILi1EEESB_SB_EEENS1_35KernelTmaWarpSpecializedCooperativeEEENS5_IJNSA_ILi128EEESF_NSA_ILi64EEEEEENS_6half_tENS5_IJSB_llEEESI_SJ_NS4_8TiledMMAINS4_8MMA_AtomIJNS4_4SM904GMMA26MMA_64x128x16_F32F16F16_SSILNSN_5MajorE1ELSP_1ELNSN_7ScaleInE1ELSQ_1EEEEEENS4_6LayoutINS5_IJNSA_ILi2EEESB_SB_EEENS5_IJSB_NSA_ILi0EEESW_EEEEENS5_IJNS4_10UnderscoreESZ_SZ_EEEEENS4_13SM90_TMA_LOADENS4_14ComposedLayoutINS4_7SwizzleILi3ELi4ELi3EEENS4_18smem_ptr_flag_bitsILi16EEENST_INS5_IJSG_NSA_ILi8EEEEEENS5_IJSB_SG_EEEEEEEvNS4_8identityES12_S1C_vS1D_EENS_8epilogue10collective6detail29Sm90TmaWarpSpecializedAdapterINS1G_15DefaultEpilogueISI_NS5_IJlSB_lEEES1K_NS1F_6thread17LinearCombinationISI_Li1EffLNS1L_9ScaleType4KindE0ELNS_15FloatRoundStyleE2ESI_EENS1_15EpilogueDefaultEEEEEvvEEEEvNT_6ParamsE)
        /*0340*/ 	.short	0x0210
        /*0342*/ 	.short	0x0470


	//----- nvinfo : EIATTR_SW_WAR
	.align		4
.L_43:
        /*0344*/ 	.byte	0x04, 0x36
        /*0346*/ 	.short	(.L_45 - .L_44)
.L_44:
        /*0348*/ 	.word	0x00000008
.L_45:


//--------------------- .nv.callgraph             --------------------------
	.section	.nv.callgraph,"",@"SHT_CUDA_CALLGRAPH"
	.align	4
	.sectionentsize	8
	.align		4
        /*0000*/ 	.word	0x00000000
	.align		4
        /*0004*/ 	.word	0xffffffff
	.align		4
        /*0008*/ 	.word	index@(_ZN7cutlass13device_kernelINS_4gemm6kernel13GemmUniversalIN4cute5tupleIJiiiiEEENS1_10collective13CollectiveMmaINS1_34MainloopSm90TmaGmmaWarpSpecializedILi7ENS5_IJNS4_1CILi1EEESB_SB_EEENS1_35KernelTmaWarpSpecializedCooperativeEEENS5_IJNSA_ILi128EEESF_NSA_ILi64EEEEEENS_6half_tENS5_IJSB_llEEESI_SJ_NS4_8TiledMMAINS4_8MMA_AtomIJNS4_4SM904GMMA26MMA_64x128x16_F32F16F16_SSILNSN_5MajorE1ELSP_1ELNSN_7ScaleInE1ELSQ_1EEEEEENS4_6LayoutINS5_IJNSA_ILi2EEESB_SB_EEENS5_IJSB_NSA_ILi0EEESW_EEEEENS5_IJNS4_10UnderscoreESZ_SZ_EEEEENS4_13SM90_TMA_LOADENS4_14ComposedLayoutINS4_7SwizzleILi3ELi4ELi3EEENS4_18smem_ptr_flag_bitsILi16EEENST_INS5_IJSG_NSA_ILi8EEEEEENS5_IJSB_SG_EEEEEEEvNS4_8identityES12_S1C_vS1D_EENS_8epilogue10collective6detail29Sm90TmaWarpSpecializedAdapterINS1G_15DefaultEpilogueISI_NS5_IJlSB_lEEES1K_NS1F_6thread17LinearCombinationISI_Li1EffLNS1L_9ScaleType4KindE0ELNS_15FloatRoundStyleE2ESI_EENS1_15EpilogueDefaultEEEEEvvEEEEvNT_6ParamsE)
	.align		4
        /*000c*/ 	.word	index@(__assertfail)
	.align		4
        /*0010*/ 	.word	0x00000000
	.align		4
        /*0014*/ 	.word	0xfffffffe
	.align		4
        /*0018*/ 	.word	0x00000000
	.align		4
        /*001c*/ 	.word	0xfffffffd
	.align		4
        /*0020*/ 	.word	0x00000000
	.align		4
        /*0024*/ 	.word	0xfffffffc


//--------------------- .nv.constant4             --------------------------
	.section	.nv.constant4,"a",@progbits
	.align	8
	.align		8
.nv.constant4:
        /*0000*/ 	.dword	__assertfail
	.align		8
        /*0008*/ 	.dword	__unnamed_1
	.align		8
        /*0010*/ 	.dword	_ZN40_INTERNAL_bb3152b3_4_k_cu_29c181e9_252674cuda3std3__45__cpo5beginE
	.align		8
        /*0018*/ 	.dword	_ZN40_INTERNAL_bb3152b3_4_k_cu_29c181e9_252674cuda3std3__45__cpo3endE
	.align		8
        /*0020*/ 	.dword	_ZN40_INTERNAL_bb3152b3_4_k_cu_29c181e9_252674cuda3std3__45__cpo6cbeginE
	.align		8
        /*0028*/ 	.dword	_ZN40_INTERNAL_bb3152b3_4_k_cu_29c181e9_252674cuda3std3__45__cpo4cendE
	.align		8
        /*0030*/ 	.dword	_ZN40_INTERNAL_bb3152b3_4_k_cu_29c181e9_252674cuda3std3__442_GLOBAL__N__bb3152b3_4_k_cu_29c181e9_252676ignoreE
	.align		8
        /*0038*/ 	.dword	_ZN40_INTERNAL_bb3152b3_4_k_cu_29c181e9_252674cuda3std3__419piecewise_constructE
	.align		8
        /*0040*/ 	.dword	_ZN40_INTERNAL_bb3152b3_4_k_cu_29c181e9_252674cuda3std3__48in_placeE
	.align		8
        /*0048*/ 	.dword	_ZN40_INTERNAL_bb3152b3_4_k_cu_29c181e9_252674cuda3std6ranges3__45__cpo4swapE
	.align		8
        /*0050*/ 	.dword	_ZN40_INTERNAL_bb3152b3_4_k_cu_29c181e9_252674cuda3std6ranges3__45__cpo9iter_moveE
	.align		8
        /*0058*/ 	.dword	_ZN40_INTERNAL_bb3152b3_4_k_cu_29c181e9_252674cute7productE
	.align		8
        /*0060*/ 	.dword	_ZN40_INTERNAL_bb3152b3_4_k_cu_29c181e9_252674cute1_E
	.align		8
        /*0068*/ 	.dword	$str$22
	.align		8
        /*0070*/ 	.dword	$str$23


//--------------------- .text._ZN7cutlass13device_kernelINS_4gemm6kernel13GemmUniversalIN4cute5tupleIJiiiiEEENS1_10collective13CollectiveMmaINS1_34MainloopSm90TmaGmmaWarpSpecializedILi7ENS5_IJNS4_1CILi1EEESB_SB_EEENS1_35KernelTmaWarpSpecializedCooperativeEEENS5_IJNSA_ILi128EEESF_NSA_ILi64EEEEEENS_6half_tENS5_IJSB_llEEESI_SJ_NS4_8TiledMMAINS4_8MMA_AtomIJNS4_4SM904GMMA26MMA_64x128x16_F32F16F16_SSILNSN_5MajorE1ELSP_1ELNSN_7ScaleInE1ELSQ_1EEEEEENS4_6LayoutINS5_IJNSA_ILi2EEESB_SB_EEENS5_IJSB_NSA_ILi0EEESW_EEEEENS5_IJNS4_10UnderscoreESZ_SZ_EEEEENS4_13SM90_TMA_LOADENS4_14ComposedLayoutINS4_7SwizzleILi3ELi4ELi3EEENS4_18smem_ptr_flag_bitsILi16EEENST_INS5_IJSG_NSA_ILi8EEEEEENS5_IJSB_SG_EEEEEEEvNS4_8identityES12_S1C_vS1D_EENS_8epilogue10collective6detail29Sm90TmaWarpSpecializedAdapterINS1G_15DefaultEpilogueISI_NS5_IJlSB_lEEES1K_NS1F_6thread17LinearCombinationISI_Li1EffLNS1L_9ScaleType4KindE0ELNS_15FloatRoundStyleE2ESI_EENS1_15EpilogueDefaultEEEEEvvEEEEvNT_6ParamsE --------------------------
	.section	.text._ZN7cutlass13device_kernelINS_4gemm6kernel13GemmUniversalIN4cute5tupleIJiiiiEEENS1_10collective13CollectiveMmaINS1_34MainloopSm90TmaGmmaWarpSpecializedILi7ENS5_IJNS4_1CILi1EEESB_SB_EEENS1_35KernelTmaWarpSpecializedCooperativeEEENS5_IJNSA_ILi128EEESF_NSA_ILi64EEEEEENS_6half_tENS5_IJSB_llEEESI_SJ_NS4_8TiledMMAINS4_8MMA_AtomIJNS4_4SM904GMMA26MMA_64x128x16_F32F16F16_SSILNSN_5MajorE1ELSP_1ELNSN_7ScaleInE1ELSQ_1EEEEEENS4_6LayoutINS5_IJNSA_ILi2EEESB_SB_EEENS5_IJSB_NSA_ILi0EEESW_EEEEENS5_IJNS4_10UnderscoreESZ_SZ_EEEEENS4_13SM90_TMA_LOADENS4_14ComposedLayoutINS4_7SwizzleILi3ELi4ELi3EEENS4_18smem_ptr_flag_bitsILi16EEENST_INS5_IJSG_NSA_ILi8EEEEEENS5_IJSB_SG_EEEEEEEvNS4_8identityES12_S1C_vS1D_EENS_8epilogue10collective6detail29Sm90TmaWarpSpecializedAdapterINS1G_15DefaultEpilogueISI_NS5_IJlSB_lEEES1K_NS1F_6thread17LinearCombinationISI_Li1EffLNS1L_9ScaleType4KindE0ELNS_15FloatRoundStyleE2ESI_EENS1_15EpilogueDefaultEEEEEvvEEEEvNT_6ParamsE,"ax",@progbits
	.align	128
.text._ZN7cutlass13device_kernelINS_4gemm6kernel13GemmUniversalIN4cute5tupleIJiiiiEEENS1_10collective13CollectiveMmaINS1_34MainloopSm90TmaGmmaWarpSpecializedILi7ENS5_IJNS4_1CILi1EEESB_SB_EEENS1_35KernelTmaWarpSpecializedCooperativeEEENS5_IJNSA_ILi128EEESF_NSA_ILi64EEEEEENS_6half_tENS5_IJSB_llEEESI_SJ_NS4_8TiledMMAINS4_8MMA_AtomIJNS4_4SM904GMMA26MMA_64x128x16_F32F16F16_SSILNSN_5MajorE1ELSP_1ELNSN_7ScaleInE1ELSQ_1EEEEEENS4_6LayoutINS5_IJNSA_ILi2EEESB_SB_EEENS5_IJSB_NSA_ILi0EEESW_EEEEENS5_IJNS4_10UnderscoreESZ_SZ_EEEEENS4_13SM90_TMA_LOADENS4_14ComposedLayoutINS4_7SwizzleILi3ELi4ELi3EEENS4_18smem_ptr_flag_bitsILi16EEENST_INS5_IJSG_NSA_ILi8EEEEEENS5_IJSB_SG_EEEEEEEvNS4_8identityES12_S1C_vS1D_EENS_8epilogue10collective6detail29Sm90TmaWarpSpecializedAdapterINS1G_15DefaultEpilogueISI_NS5_IJlSB_lEEES1K_NS1F_6thread17LinearCombinationISI_Li1EffLNS1L_9ScaleType4KindE0ELNS_15FloatRoundStyleE2ESI_EENS1_15EpilogueDefaultEEEEEvvEEEEvNT_6ParamsE:
        .type           _ZN7cutlass13device_kernelINS_4gemm6kernel13GemmUniversalIN4cute5tupleIJiiiiEEENS1_10collective13CollectiveMmaINS1_34MainloopSm90TmaGmmaWarpSpecializedILi7ENS5_IJNS4_1CILi1EEESB_SB_EEENS1_35KernelTmaWarpSpecializedCooperativeEEENS5_IJNSA_ILi128EEESF_NSA_ILi64EEEEEENS_6half_tENS5_IJSB_llEEESI_SJ_NS4_8TiledMMAINS4_8MMA_AtomIJNS4_4SM904GMMA26MMA_64x128x16_F32F16F16_SSILNSN_5MajorE1ELSP_1ELNSN_7ScaleInE1ELSQ_1EEEEEENS4_6LayoutINS5_IJNSA_ILi2EEESB_SB_EEENS5_IJSB_NSA_ILi0EEESW_EEEEENS5_IJNS4_10UnderscoreESZ_SZ_EEEEENS4_13SM90_TMA_LOADENS4_14ComposedLayoutINS4_7SwizzleILi3ELi4ELi3EEENS4_18smem_ptr_flag_bitsILi16EEENST_INS5_IJSG_NSA_ILi8EEEEEENS5_IJSB_SG_EEEEEEEvNS4_8identityES12_S1C_vS1D_EENS_8epilogue10collective6detail29Sm90TmaWarpSpecializedAdapterINS1G_15DefaultEpilogueISI_NS5_IJlSB_lEEES1K_NS1F_6thread17LinearCombinationISI_Li1EffLNS1L_9ScaleType4KindE0ELNS_15FloatRoundStyleE2ESI_EENS1_15EpilogueDefaultEEEEEvvEEEEvNT_6ParamsE,@function
        .size           _ZN7cutlass13device_kernelINS_4gemm6kernel13GemmUniversalIN4cute5tupleIJiiiiEEENS1_10collective13CollectiveMmaINS1_34MainloopSm90TmaGmmaWarpSpecializedILi7ENS5_IJNS4_1CILi1EEESB_SB_EEENS1_35KernelTmaWarpSpecializedCooperativeEEENS5_IJNSA_ILi128EEESF_NSA_ILi64EEEEEENS_6half_tENS5_IJSB_llEEESI_SJ_NS4_8TiledMMAINS4_8MMA_AtomIJNS4_4SM904GMMA26MMA_64x128x16_F32F16F16_SSILNSN_5MajorE1ELSP_1ELNSN_7ScaleInE1ELSQ_1EEEEEENS4_6LayoutINS5_IJNSA_ILi2EEESB_SB_EEENS5_IJSB_NSA_ILi0EEESW_EEEEENS5_IJNS4_10UnderscoreESZ_SZ_EEEEENS4_13SM90_TMA_LOADENS4_14ComposedLayoutINS4_7SwizzleILi3ELi4ELi3EEENS4_18smem_ptr_flag_bitsILi16EEENST_INS5_IJSG_NSA_ILi8EEEEEENS5_IJSB_SG_EEEEEEEvNS4_8identityES12_S1C_vS1D_EENS_8epilogue10collective6detail29Sm90TmaWarpSpecializedAdapterINS1G_15DefaultEpilogueISI_NS5_IJlSB_lEEES1K_NS1F_6thread17LinearCombinationISI_Li1EffLNS1L_9ScaleType4KindE0ELNS_15FloatRoundStyleE2ESI_EENS1_15EpilogueDefaultEEEEEvvEEEEvNT_6ParamsE,(.L_x_200 - _ZN7cutlass13device_kernelINS_4gemm6kernel13GemmUniversalIN4cute5tupleIJiiiiEEENS1_10collective13CollectiveMmaINS1_34MainloopSm90TmaGmmaWarpSpecializedILi7ENS5_IJNS4_1CILi1EEESB_SB_EEENS1_35KernelTmaWarpSpecializedCooperativeEEENS5_IJNSA_ILi128EEESF_NSA_ILi64EEEEEENS_6half_tENS5_IJSB_llEEESI_SJ_NS4_8TiledMMAINS4_8MMA_AtomIJNS4_4SM904GMMA26MMA_64x128x16_F32F16F16_SSILNSN_5MajorE1ELSP_1ELNSN_7ScaleInE1ELSQ_1EEEEEENS4_6LayoutINS5_IJNSA_ILi2EEESB_SB_EEENS5_IJSB_NSA_ILi0EEESW_EEEEENS5_IJNS4_10UnderscoreESZ_SZ_EEEEENS4_13SM90_TMA_LOADENS4_14ComposedLayoutINS4_7SwizzleILi3ELi4ELi3EEENS4_18smem_ptr_flag_bitsILi16EEENST_INS5_IJSG_NSA_ILi8EEEEEENS5_IJSB_SG_EEEEEEEvNS4_8identityES12_S1C_vS1D_EENS_8epilogue10collective6detail29Sm90TmaWarpSpecializedAdapterINS1G_15DefaultEpilogueISI_NS5_IJlSB_lEEES1K_NS1F_6thread17LinearCombinationISI_Li1EffLNS1L_9ScaleType4KindE0ELNS_15FloatRoundStyleE2ESI_EENS1_15EpilogueDefaultEEEEEvvEEEEvNT_6ParamsE)
        .other          _ZN7cutlass13device_kernelINS_4gemm6kernel13GemmUniversalIN4cute5tupleIJiiiiEEENS1_10collective13CollectiveMmaINS1_34MainloopSm90TmaGmmaWarpSpecializedILi7ENS5_IJNS4_1CILi1EEESB_SB_EEENS1_35KernelTmaWarpSpecializedCooperativeEEENS5_IJNSA_ILi128EEESF_NSA_ILi64EEEEEENS_6half_tENS5_IJSB_llEEESI_SJ_NS4_8TiledMMAINS4_8MMA_AtomIJNS4_4SM904GMMA26MMA_64x128x16_F32F16F16_SSILNSN_5MajorE1ELSP_1ELNSN_7ScaleInE1ELSQ_1EEEEEENS4_6LayoutINS5_IJNSA_ILi2EEESB_SB_EEENS5_IJSB_NSA_ILi0EEESW_EEEEENS5_IJNS4_10UnderscoreESZ_SZ_EEEEENS4_13SM90_TMA_LOADENS4_14ComposedLayoutINS4_7SwizzleILi3ELi4ELi3EEENS4_18smem_ptr_flag_bitsILi16EEENST_INS5_IJSG_NSA_ILi8EEEEEENS5_IJSB_SG_EEEEEEEvNS4_8identityES12_S1C_vS1D_EENS_8epilogue10collective6detail29Sm90TmaWarpSpecializedAdapterINS1G_15DefaultEpilogueISI_NS5_IJlSB_lEEES1K_NS1F_6thread17LinearCombinationISI_Li1EffLNS1L_9ScaleType4KindE0ELNS_15FloatRoundStyleE2ESI_EENS1_15EpilogueDefaultEEEEEvvEEEEvNT_6ParamsE,@"STO_CUDA_ENTRY STV_DEFAULT"
_ZN7cutlass13device_kernelINS_4gemm6kernel13GemmUniversalIN4cute5tupleIJiiiiEEENS1_10collective13CollectiveMmaINS1_34MainloopSm90TmaGmmaWarpSpecializedILi7ENS5_IJNS4_1CILi1EEESB_SB_EEENS1_35KernelTmaWarpSpecializedCooperativeEEENS5_IJNSA_ILi128EEESF_NSA_ILi64EEEEEENS_6half_tENS5_IJSB_llEEESI_SJ_NS4_8TiledMMAINS4_8MMA_AtomIJNS4_4SM904GMMA26MMA_64x128x16_F32F16F16_SSILNSN_5MajorE1ELSP_1ELNSN_7ScaleInE1ELSQ_1EEEEEENS4_6LayoutINS5_IJNSA_ILi2EEESB_SB_EEENS5_IJSB_NSA_ILi0EEESW_EEEEENS5_IJNS4_10UnderscoreESZ_SZ_EEEEENS4_13SM90_TMA_LOADENS4_14ComposedLayoutINS4_7SwizzleILi3ELi4ELi3EEENS4_18smem_ptr_flag_bitsILi16EEENST_INS5_IJSG_NSA_ILi8EEEEEENS5_IJSB_SG_EEEEEEEvNS4_8identityES12_S1C_vS1D_EENS_8epilogue10collective6detail29Sm90TmaWarpSpecializedAdapterINS1G_15DefaultEpilogueISI_NS5_IJlSB_lEEES1K_NS1F_6thread17LinearCombinationISI_Li1EffLNS1L_9ScaleType4KindE0ELNS_15FloatRoundStyleE2ESI_EENS1_15EpilogueDefaultEEEEEvvEEEEvNT_6ParamsE:
[----:B------:R-:W0:Y:S01]  /*0000*/  LDC R1, c[0x0][0x28] ;  /* 0x00000a00ff017b82 */ /* 0x000e220000000800 */
[----:B------:R-:W1:Y:S01]  /*0010*/  S2R R3, SR_TID.X ;  /* 0x0000000000037919 */ /* 0x000e620000002100 */
[----:B------:R-:W-:Y:S01]  /*0020*/  ELECT P0, URZ, PT ;  /* 0x00000000003f782f */ /* 0x000fe20003800000 */
[----:B------:R-:W-:Y:S01]  /*0030*/  BSSY B0, `(.L_x_0) ;  /* 0x000000f000007945 */ /* 0x000fe20003800000 */
[--C-:B-1----:R-:W-:Y:S02]  /*0040*/  SHF.R.U32.HI R0, RZ, 0x5, R3.reuse ;  /* 0x00000005ff007819 */ /* 0x102fe40000011603 */
[----:B------:R-:W-:-:S03]  /*0050*/  SHF.R.U32.HI R14, RZ, 0x7, R3 ;  /* 0x00000007ff0e7819 */ /* 0x000fc60000011603 */
[----:B------:R-:W1:Y:S04]  /*0060*/  SHFL.IDX PT, R4, R0, RZ, 0x1f ;  /* 0x00001fff00047589 */ /* 0x000e6800000e0000 */
[----:B------:R2:W3:Y:S01]  /*0070*/  SHFL.IDX PT, R10, R14, RZ, 0x1f ;  /* 0x00001fff0e0a7589 */ /* 0x0004e200000e0000 */
[----:B-1----:R-:W-:-:S13]  /*0080*/  ISETP.NE.OR P0, PT, R4, RZ, !P0 ;  /* 0x000000ff0400720c */ /* 0x002fda0004705670 */
[----:B0-23--:R-:W-:Y:S05]  /*0090*/  @P0 BRA `(.L_x_1) ;  /* 0x0000000000200947 */ /* 0x00dfea0003800000 */
[----:B------:R-:W-:Y:S02]  /*00a0*/  ULDC.64 UR4, c[0x0][0x198] ;  /* 0x0000660000047ab9 */ /* 0x000fe40000000a00 */
[----:B------:R-:W-:Y:S02]  /*00b0*/  UIADD3 UR6, UP0, UR4, 0xf0, URZ ;  /* 0x000000f004067890 */ /* 0x000fe4000ff1e03f */
[----:B------:R-:W-:Y:S02]  /*00c0*/  UIADD3 UR4, UP1, UR4, 0x1f0, URZ ;  /* 0x000001f004047890 */ /* 0x000fe4000ff3e03f */
[----:B------:R-:W-:Y:S02]  /*00d0*/  UIADD3.X UR7, URZ, UR5, URZ, UP0, !UPT ;  /* 0x000000053f077290 */ /* 0x000fe400087fe43f */
[----:B------:R-:W-:-:S07]  /*00e0*/  UIADD3.X UR5, URZ, UR5, URZ, UP1, !UPT ;  /* 0x000000053f057290 */ /* 0x000fce0008ffe43f */
[----:B------:R0:W-:Y:S02]  /*00f0*/  UTMACCTL.PF [UR6] ;  /* 0x00000000060079b9 */ /* 0x0001e40008040000 */
[----:B------:R0:W-:Y:S02]  /*0100*/  UTMACCTL.PF [UR4] ;  /* 0x00000000040079b9 */ /* 0x0001e40008040000 */
[----:B0-----:R-:W-:Y:S01]  /*0110*/  NOP ;  /* 0x0000000000007918 */ /* 0x001fe20000000000 */
.L_x_1:
[----:B------:R-:W-:Y:S05]  /*0120*/  BSYNC B0 ;  /* 0x0000000000007941 */ /* 0x000fea0003800000 */
.L_x_0:
[----:B------:R-:W0:Y:S02]  /*0130*/  SHFL.IDX PT, R2, R0, RZ, 0x1f ;  /* 0x00001fff00027589 */ /* 0x000e2400000e0000 */
[----:B0-----:R-:W-:-:S13]  /*0140*/  ISETP.NE.AND P0, PT, R2, RZ, PT ;  /* 0x000000ff0200720c */ /* 0x001fda0003f05270 */
[----:B------:R-:W-:Y:S05]  /*0150*/  @P0 BRA `(.L_x_2) ;  /* 0x0000000000700947 */ /* 0x000fea0003800000 */
[----:B------:R-:W0:Y:S01]  /*0160*/  S2UR UR8, SR_CgaCtaId ;  /* 0x00000000000879c3 */ /* 0x000e220000008800 */
[----:B------:R-:W-:Y:S01]  /*0170*/  UMOV UR4, 0x400 ;  /* 0x0000040000047882 */ /* 0x000fe20000000000 */
[----:B------:R-:W-:Y:S01]  /*0180*/  UMOV UR5, 0x1 ;  /* 0x0000000100057882 */ /* 0x000fe20000000000 */
[----:B------:R-:W-:Y:S01]  /*0190*/  UMOV UR6, 0x100 ;  /* 0x0000010000067882 */ /* 0x000fe20000000000 */
[----:B------:R-:W-:Y:S01]  /*01a0*/  ELECT P0, URZ, PT ;  /* 0x00000000003f782f */ /* 0x000fe20003800000 */
[----:B------:R-:W-:-:S04]  /*01b0*/  UIADD3 UR6, -UR6, 0x100000, URZ ;  /* 0x0010000006067890 */ /* 0x000fc8000fffe13f */
[----:B------:R-:W-:Y:S02]  /*01c0*/  USHF.L.U32 UR7, UR6, 0xb, URZ ;  /* 0x0000000b06077899 */ /* 0x000fe4000800063f */
[----:B------:R-:W-:Y:S02]  /*01d0*/  USHF.L.U32 UR6, UR6, 0x1, URZ ;  /* 0x0000000106067899 */ /* 0x000fe4000800063f */
[----:B0-----:R-:W-:Y:S02]  /*01e0*/  ULEA UR8, UR8, UR4, 0x18 ;  /* 0x0000000408087291 */ /* 0x001fe4000f8ec03f */
[----:B------:R-:W-:-:S04]  /*01f0*/  UIADD3 UR4, -UR5, 0x100000, URZ ;  /* 0x0010000005047890 */ /* 0x000fc8000fffe13f */
[----:B------:R-:W-:Y:S02]  /*0200*/  USHF.L.U32 UR5, UR4, 0xb, URZ ;  /* 0x0000000b04057899 */ /* 0x000fe4000800063f */
[----:B------:R-:W-:Y:S01]  /*0210*/  USHF.L.U32 UR4, UR4, 0x1, URZ ;  /* 0x0000000104047899 */ /* 0x000fe2000800063f */
[----:B------:R-:W0:Y:S11]  /*0220*/  FENCE.VIEW.ASYNC.S ;  /* 0x00000000000073c6 */ /* 0x000e360000000000 */
[----:B0-----:R0:W1:Y:S01]  /*0230*/  SYNCS.EXCH.64 URZ, [UR8], UR4 ;  /* 0x00000004083f75b2 */ /* 0x0010620008000100 */
[----:B------:R0:W2:Y:S01]  /*0240*/  SYNCS.EXCH.64 URZ, [UR8+0x38], UR6 ;  /* 0x00003806083f75b2 */ /* 0x0000a20008000100 */
[----:B------:R0:W3:Y:S01]  /*0250*/  SYNCS.EXCH.64 URZ, [UR8+0x8], UR4 ;  /* 0x00000804083f75b2 */ /* 0x0000e20008000100 */
[----:B------:R0:W4:Y:S01]  /*0260*/  SYNCS.EXCH.64 URZ, [UR8+0x40], UR6 ;  /* 0x00004006083f75b2 */ /* 0x0001220008000100 */
[----:B------:R0:W0:Y:S01]  /*0270*/  SYNCS.EXCH.64 URZ, [UR8+0x10], UR4 ;  /* 0x00001004083f75b2 */ /* 0x0000220008000100 */
        /* <DEDUP_REMOVED lines=9> */
[----:B------:R-:W-:Y:S01]  /*0310*/  NOP ;  /* 0x0000000000007918 */ /* 0x000fe20000000000 */
.L_x_2:
[----:B------:R-:W5:Y:S01]  /*0320*/  SHFL.IDX PT, R0, R0, RZ, 0x1f ;  /* 0x00001fff00007589 */ /* 0x000f6200000e0000 */
[----:B------:R-:W-:Y:S01]  /*0330*/  ELECT P0, URZ, PT ;  /* 0x00000000003f782f */ /* 0x000fe20003800000 */
[----:B------:R-:W1:Y:S01]  /*0340*/  LDC R2, c[0x0][0x65c] ;  /* 0x00019700ff027b82 */ /* 0x000e620000000800 */
[----:B------:R-:W-:Y:S01]  /*0350*/  SHF.R.S32.HI R7, RZ, 0x1f, R4 ;  /* 0x0000001fff077819 */ /* 0x000fe20000011404 */
[----:B------:R-:W2:Y:S01]  /*0360*/  S2R R5, SR_CTAID.Y ;  /* 0x0000000000057919 */ /* 0x000ea20000002600 */
[----:B0-----:R-:W-:Y:S01]  /*0370*/  UMOV UR4, 0x20 ;  /* 0x0000002000047882 */ /* 0x001fe20000000000 */
[----:B------:R-:W-:Y:S01]  /*0380*/  NOP ;  /* 0x0000000000007918 */ /* 0x000fe20000000000 */
[----:B------:R-:W-:Y:S01]  /*0390*/  LEA.HI R7, R7, R4, RZ, 0x2 ;  /* 0x0000000407077211 */ /* 0x000fe200078f10ff */
[----:B------:R-:W0:Y:S01]  /*03a0*/  S2R R6, SR_CTAID.X ;  /* 0x0000000000067919 */ /* 0x000e220000002500 */
[----:B------:R-:W-:Y:S01]  /*03b0*/  ISETP.NE.AND P2, PT, R10, RZ, PT ;  /* 0x000000ff0a00720c */ /* 0x000fe20003f45270 */
[----:B------:R-:W-:Y:S01]  /*03c0*/  NOP ;  /* 0x0000000000007918 */ /* 0x000fe20000000000 */
[----:B------:R-:W-:-:S02]  /*03d0*/  LOP3.LUT R7, R7, 0xfffffffc, RZ, 0xc0, !PT ;  /* 0xfffffffc07077812 */ /* 0x000fc400078ec0ff */
[----:B-----5:R-:W-:Y:S02]  /*03e0*/  ISETP.NE.OR P0, PT, R0, RZ, !P0 ;  /* 0x000000ff0000720c */ /* 0x020fe40004705670 */
[----:B-1----:R-:W-:-:S04]  /*03f0*/  ISETP.NE.AND P3, PT, R2, 0x1, PT ;  /* 0x000000010200780c */ /* 0x002fc80003f65270 */
[----:B------:R-:W-:Y:S01]  /*0400*/  P2R R0, PR, RZ, 0x8 ;  /* 0x00000008ff007803 */ /* 0x000fe20000000000 */
[----:B------:R-:W-:Y:S01]  /*0410*/  IMAD.IADD R0, R4, 0x1, -R7 ;  /* 0x0000000104007824 */ /* 0x000fe200078e0a07 */
[----:B------:R-:W-:Y:S01]  /*0420*/  LOP3.LUT R4, R3, 0x7f, RZ, 0xc0, !PT ;  /* 0x0000007f03047812 */ /* 0x000fe200078ec0ff */
[----:B------:R-:W-:-:S03]  /*0430*/  IMAD.MOV.U32 R7, RZ, RZ, RZ ;  /* 0x000000ffff077224 */ /* 0x000fc600078e00ff */
[----:B------:R-:W-:Y:S01]  /*0440*/  ISETP.NE.AND P1, PT, R0, 0x3, PT ;  /* 0x000000030000780c */ /* 0x000fe20003f25270 */
[----:B------:R-:W-:Y:S01]  /*0450*/  VOTEU.ALL UP0, P0 ;  /* 0x00000000003f7886 */ /* 0x000fe20000000000 */
[----:B------:R-:W-:Y:S01]  /*0460*/  VOTEU.ALL UP1, P0 ;  /* 0x00000000003f7886 */ /* 0x000fe20000020000 */
[----:B------:R-:W0:Y:S01]  /*0470*/  @P3 LDC R17, c[0x0][0x10] ;  /* 0x00000400ff113b82 */ /* 0x000e220000000800 */
[----:B--2---:R-:W-:Y:S02]  /*0480*/  @P3 IMAD.MOV.U32 R8, RZ, RZ, R5 ;  /* 0x000000ffff083224 */ /* 0x004fe400078e0005 */
[----:B------:R-:W-:Y:S01]  /*0490*/  @!UP0 UMOV UR6, 0x400 ;  /* 0x0000040000068882 */ /* 0x000fe20000000000 */
[----:B------:R-:W-:-:S04]  /*04a0*/  @!UP0 UIADD3 UR4, -UR4, 0x100000, URZ ;  /* 0x0010000004048890 */ /* 0x000fc8000fffe13f */
[----:B------:R-:W-:Y:S02]  /*04b0*/  @!UP0 USHF.L.U32 UR5, UR4, 0xb, URZ ;  /* 0x0000000b04058899 */ /* 0x000fe4000800063f */
[----:B------:R-:W-:Y:S01]  /*04c0*/  @!UP0 USHF.L.U32 UR4, UR4, 0x1, URZ ;  /* 0x0000000104048899 */ /* 0x000fe2000800063f */
[----:B------:R-:W-:Y:S01]  /*04d0*/  @P3 IMAD.MOV.U32 R9, RZ, RZ, RZ ;  /* 0x000000ffff093224 */ /* 0x000fe200078e00ff */
[----:B------:R-:W1:Y:S08]  /*04e0*/  @!UP0 S2UR UR7, SR_CgaCtaId ;  /* 0x00000000000789c3 */ /* 0x000e700000008800 */
[----:B------:R-:W2:Y:S01]  /*04f0*/  @!P3 LDC R11, c[0x0][0xc] ;  /* 0x00000300ff0bbb82 */ /* 0x000ea20000000800 */
[----:B0-----:R-:W-:Y:S01]  /*0500*/  @P3 IMAD.WIDE.U32 R16, R6, R17, R8 ;  /* 0x0000001106103225 */ /* 0x001fe200078e0008 */
[----:B-1----:R-:W-:Y:S01]  /*0510*/  @!UP0 ULEA UR8, UR7, UR6, 0x18 ;  /* 0x0000000607088291 */ /* 0x002fe2000f8ec03f */
[----:B------:R-:W-:-:S02]  /*0520*/  VOTEU.ALL UP0, P0 ;  /* 0x00000000003f7886 */ /* 0x000fc40000000000 */
[----:B------:R-:W-:Y:S01]  /*0530*/  ULDC UR6, c[0x0][0xc] ;  /* 0x0000030000067ab9 */ /* 0x000fe20000000800 */
[----:B------:R-:W-:Y:S01]  /*0540*/  ISETP.EQ.OR P0, PT, R0, RZ, !P1 ;  /* 0x000000ff0000720c */ /* 0x000fe20004f02670 */
[----:B------:R-:W-:-:S03]  /*0550*/  ULDC UR7, c[0x0][0x10] ;  /* 0x0000040000077ab9 */ /* 0x000fc60000000800 */
[C---:B------:R-:W-:Y:S01]  /*0560*/  ISETP.EQ.AND P0, PT, R10.reuse, RZ, P0 ;  /* 0x000000ff0a00720c */ /* 0x040fe20000702270 */
[----:B------:R-:W-:Y:S02]  /*0570*/  VIADD R10, R10, 0xffffffff ;  /* 0xffffffff0a0a7836 */ /* 0x000fe40000000000 */
[----:B--2---:R-:W-:Y:S01]  /*0580*/  @!P3 IMAD.WIDE.U32 R8, R11, R5, R6 ;  /* 0x000000050b08b225 */ /* 0x004fe200078e0006 */
[----:B------:R-:W0:Y:S02]  /*0590*/  FENCE.VIEW.ASYNC.S ;  /* 0x00000000000073c6 */ /* 0x000e240000000000 */
[----:B0-----:R-:W3:Y:S01]  /*05a0*/  @!UP0 SYNCS.EXCH.64 URZ, [UR8+0x80], UR4 ;  /* 0x00008004083f85b2 */ /* 0x001ee20008000100 */
[----:B------:R-:W-:Y:S01]  /*05b0*/  SEL R18, RZ, 0x1, !P0 ;  /* 0x00000001ff127807 */ /* 0x000fe20004000000 */
[----:B------:R-:W-:Y:S01]  /*05c0*/  @P3 IMAD.MOV.U32 R11, RZ, RZ, RZ ;  /* 0x000000ffff0b3224 */ /* 0x000fe200078e00ff */
[----:B------:R-:W-:Y:S01]  /*05d0*/  ISETP.GE.U32.AND P1, PT, R10, 0x2, PT ;  /* 0x000000020a00780c */ /* 0x000fe20003f26070 */
[----:B------:R-:W-:-:S02]  /*05e0*/  @!P3 IMAD.MOV.U32 R16, RZ, RZ, R8 ;  /* 0x000000ffff10b224 */ /* 0x000fc400078e0008 */
[----:B------:R-:W-:Y:S01]  /*05f0*/  @P3 IMAD.IADD R17, R17, 0x1, R11 ;  /* 0x0000000111113824 */ /* 0x000fe200078e020b */
[----:B------:R-:W-:Y:S01]  /*0600*/  SEL R18, R18, 0x2, P1 ;  /* 0x0000000212127807 */ /* 0x000fe20000800000 */
[----:B------:R-:W-:Y:S01]  /*0610*/  @!P3 IMAD.MOV.U32 R17, RZ, RZ, R9 ;  /* 0x000000ffff11b224 */ /* 0x000fe200078e0009 */
[----:B------:R0:W3:Y:S01]  /*0620*/  @!UP1 SYNCS.EXCH.64 URZ, [UR8+0x88], UR4 ;  /* 0x00008804083f95b2 */ /* 0x0000e20008000100 */
[----:B------:R-:W-:Y:S01]  /*0630*/  NOP ;  /* 0x0000000000007918 */ /* 0x000fe20000000000 */
[----:B0-----:R-:W-:-:S03]  /*0640*/  UIMAD.WIDE.U32 UR4, UR6, UR7, URZ ;  /* 0x00000007060472a5 */ /* 0x001fc6000f8e003f */
[----:B------:R-:W-:Y:S02]  /*0650*/  ULDC UR6, c[0x0][0x14] ;  /* 0x0000050000067ab9 */ /* 0x000fe40000000800 */
[----:B------:R-:W-:Y:S02]  /*0660*/  UIMAD.WIDE.U32 UR36, UR4, UR6, URZ ;  /* 0x00000006042472a5 */ /* 0x000fe4000f8e003f */
[----:B------:R-:W-:-:S04]  /*0670*/  UIMAD UR42, UR5, UR6, URZ ;  /* 0x00000006052a72a4 */ /* 0x000fc8000f8e023f */
[----:B------:R-:W-:Y:S01]  /*0680*/  UIADD3 UR42, UR37, UR42, URZ ;  /* 0x0000002a252a7290 */ /* 0x000fe2000fffe03f */
[----:B---34-:R-:W-:Y:S06]  /*0690*/  BAR.SYNC.DEFER_BLOCKING 0x0 ;  /* 0x0000000000007b1d */ /* 0x018fec0000010000 */
[----:B------:R-:W-:Y:S05]  /*06a0*/  @!P2 BRA `(.L_x_3) ;  /* 0x0000005c00c4a947 */ /* 0x000fea0003800000 */
[----:B------:R-:W-:-:S13]  /*06b0*/  ISETP.GT.U32.AND P0, PT, R10, 0x1, PT ;  /* 0x000000010a00780c */ /* 0x000fda0003f04070 */
[----:B------:R-:W-:Y:S05]  /*06c0*/  @P0 EXIT ;  /* 0x000000000000094d */ /* 0x000fea0003800000 */
[----:B------:R-:W-:Y:S01]  /*06d0*/  ULDC.64 UR4, c[0x0][0x650] ;  /* 0x0001940000047ab9 */ /* 0x000fe20000000a00 */
[----:B------:R-:W-:Y:S01]  /*06e0*/  PRMT R0, RZ, 0x7610, R0 ;  /* 0x00007610ff007816 */ /* 0x000fe20000000000 */
[----:B------:R-:W-:Y:S01]  /*06f0*/  IMAD.MOV.U32 R101, RZ, RZ, -0x1 ;  /* 0xffffffffff657424 */ /* 0x000fe200078e00ff */
[----:B------:R-:W-:Y:S01]  /*0700*/  ISETP.GE.U32.AND P0, PT, R16, UR4, PT ;  /* 0x0000000410007c0c */ /* 0x000fe2000bf06070 */
[----:B------:R-:W-:Y:S02]  /*0710*/  IMAD.MOV.U32 R100, RZ, RZ, -0x1 ;  /* 0xffffffffff647424 */ /* 0x000fe400078e00ff */
[----:B------:R-:W-:Y:S01]  /*0720*/  IMAD.MOV.U32 R99, RZ, RZ, -0x1 ;  /* 0xffffffffff637424 */ /* 0x000fe200078e00ff */
[----:B------:R-:W-:-:S13]  /*0730*/  ISETP.GE.U32.AND.EX P0, PT, R17, UR5, PT, P0 ;  /* 0x0000000511007c0c */ /* 0x000fda000bf06100 */
[----:B------:R-:W-:Y:S05]  /*0740*/  @P0 BRA `(.L_x_4) ;  /* 0x0000000400540947 */ /* 0x000fea0003800000 */
[----:B------:R-:W0:Y:S01]  /*0750*/  LDC.64 R20, c[0x0][0x628] ;  /* 0x00018a00ff147b82 */ /* 0x000e220000000a00 */
[----:B------:R-:W-:Y:S02]  /*0760*/  IMAD.MOV.U32 R8, RZ, RZ, R16 ;  /* 0x000000ffff087224 */ /* 0x000fe400078e0010 */
[----:B------:R-:W-:-:S05]  /*0770*/  IMAD.MOV.U32 R9, RZ, RZ, R17 ;  /* 0x000000ffff097224 */ /* 0x000fca00078e0011 */
[----:B------:R-:W1:Y:S08]  /*0780*/  LDC R0, c[0x0][0x630] ;  /* 0x00018c00ff007b82 */ /* 0x000e700000000800 */
[----:B------:R-:W2:Y:S01]  /*0790*/  LDC.64 R22, c[0x0][0x620] ;  /* 0x00018800ff167b82 */ /* 0x000ea20000000a00 */
[----:B0-----:R-:W-:-:S04]  /*07a0*/  ISETP.NE.U32.AND P0, PT, R20, RZ, PT ;  /* 0x000000ff1400720c */ /* 0x001fc80003f05070 */
[----:B------:R-:W-:-:S13]  /*07b0*/  ISETP.NE.AND.EX P0, PT, R21, RZ, PT, P0 ;  /* 0x000000ff1500720c */ /* 0x000fda0003f05300 */
[----:B-12---:R-:W-:Y:S05]  /*07c0*/  @!P0 BRA `(.L_x_5) ;  /* 0x0000000000288947 */ /* 0x006fea0003800000 */
[----:B------:R-:W0:Y:S02]  /*07d0*/  LDC R13, c[0x0][0x634] ;  /* 0x00018d00ff0d7b82 */ /* 0x000e240000000800 */
[----:B0-----:R-:W-:-:S05]  /*07e0*/  IADD3 R13, P0, R16, R13, RZ ;  /* 0x0000000d100d7210 */ /* 0x001fca0007f1e0ff */
[----:B------:R-:W-:-:S04]  /*07f0*/  IMAD.X R15, RZ, RZ, R17, P0 ;  /* 0x000000ffff0f7224 */ /* 0x000fc800000e0611 */
[----:B------:R-:W-:-:S04]  /*0800*/  IMAD.WIDE.U32 R8, R15, R20, RZ ;  /* 0x000000140f087225 */ /* 0x000fc800078e00ff */
[----:B------:R-:W-:-:S04]  /*0810*/  IMAD.WIDE.U32 R10, P0, R13, R21, R8 ;  /* 0x000000150d0a7225 */ /* 0x000fc80007800008 */
[----:B------:R-:W-:-:S04]  /*0820*/  IMAD.WIDE.U32 R8, R13, R20, RZ ;  /* 0x000000140d087225 */ /* 0x000fc800078e00ff */
[----:B------:R-:W-:Y:S01]  /*0830*/  IMAD.X R13, RZ, RZ, RZ, P0 ;  /* 0x000000ffff0d7224 */ /* 0x000fe200000e06ff */
[----:B------:R-:W-:Y:S01]  /*0840*/  IADD3 RZ, P0, R9, R10, RZ ;  /* 0x0000000a09ff7210 */ /* 0x000fe20007f1e0ff */
[----:B------:R-:W-:-:S04]  /*0850*/  IMAD.MOV.U32 R12, RZ, RZ, R11 ;  /* 0x000000ffff0c7224 */ /* 0x000fc800078e000b */
[----:B------:R-:W-:-:S08]  /*0860*/  IMAD.WIDE.U32.X R8, R15, R21, R12, P0 ;  /* 0x000000150f087225 */ /* 0x000fd000000e040c */
.L_x_5:
[-CC-:B------:R-:W-:Y:S01]  /*0870*/  SHF.R.U64 R99, R8, R0.reuse, R9.reuse ;  /* 0x0000000008637219 */ /* 0x180fe20000001209 */
[----:B------:R-:W0:Y:S01]  /*0880*/  LDC R12, c[0x0][0x618] ;  /* 0x00018600ff0c7b82 */ /* 0x000e220000000800 */
[----:B------:R-:W-:Y:S01]  /*0890*/  SHF.R.U32.HI R7, RZ, R0, R9 ;  /* 0x00000000ff077219 */ /* 0x000fe20000011609 */
[----:B------:R-:W-:Y:S01]  /*08a0*/  ULDC UR4, c[0x0][0x150] ;  /* 0x0000540000047ab9 */ /* 0x000fe20000000800 */
[----:B------:R-:W-:Y:S02]  /*08b0*/  IADD3 R11, P0, RZ, -R99, RZ ;  /* 0x80000063ff0b7210 */ /* 0x000fe40007f1e0ff */
[----:B------:R-:W-:-:S03]  /*08c0*/  I2FP.F32.U32 R0, R6 ;  /* 0x0000000600007245 */ /* 0x000fc60000201000 */
[----:B------:R-:W1:Y:S01]  /*08d0*/  LDC.64 R30, c[0x0][0x640] ;  /* 0x00019000ff1e7b82 */ /* 0x000e620000000a00 */
[----:B------:R-:W-:Y:S02]  /*08e0*/  IMAD.X R13, RZ, RZ, ~R7, P0 ;  /* 0x000000ffff0d7224 */ /* 0x000fe400000e0e07 */
[----:B------:R-:W-:Y:S01]  /*08f0*/  FMUL R0, R0, UR4 ;  /* 0x0000000400007c20 */ /* 0x000fe20008400000 */
[----:B------:R-:W-:Y:S01]  /*0900*/  IMAD.WIDE.U32 R8, R11, R22, R16 ;  /* 0x000000160b087225 */ /* 0x000fe200078e0010 */
[----:B------:R-:W-:-:S03]  /*0910*/  ULDC UR4, c[0x0][0x154] ;  /* 0x0000550000047ab9 */ /* 0x000fc60000000800 */
[----:B------:R-:W-:Y:S01]  /*0920*/  IMAD R10, R13, R22, RZ ;  /* 0x000000160d0a7224 */ /* 0x000fe200078e02ff */
[----:B------:R-:W2:Y:S01]  /*0930*/  LDC R7, c[0x0][0x144] ;  /* 0x00005100ff077b82 */ /* 0x000ea20000000800 */
[----:B------:R-:W3:Y:S02]  /*0940*/  F2I.U32.TRUNC.NTZ R0, R0 ;  /* 0x0000000000007305 */ /* 0x000ee4000020f000 */
[----:B------:R-:W-:-:S04]  /*0950*/  IMAD R11, R11, R23, R10 ;  /* 0x000000170b0b7224 */ /* 0x000fc800078e020a */
[----:B------:R-:W-:Y:S01]  /*0960*/  IMAD.IADD R9, R9, 0x1, R11 ;  /* 0x0000000109097824 */ /* 0x000fe200078e020b */
[----:B------:R-:W4:Y:S01]  /*0970*/  LDC R24, c[0x0][0x608] ;  /* 0x00018200ff187b82 */ /* 0x000f220000000800 */
[----:B------:R-:W-:-:S03]  /*0980*/  IMAD.MOV.U32 R11, RZ, RZ, -0x1 ;  /* 0xffffffffff0b7424 */ /* 0x000fc600078e00ff */
[-CC-:B0-----:R-:W-:Y:S02]  /*0990*/  SHF.R.U64 R22, R8, R12.reuse, R9.reuse ;  /* 0x0000000c08167219 */ /* 0x181fe40000001209 */
[----:B------:R-:W-:Y:S02]  /*09a0*/  I2FP.F32.U32 R8, R5 ;  /* 0x0000000500087245 */ /* 0x000fe40000201000 */
[----:B------:R-:W0:Y:S01]  /*09b0*/  LDC R28, c[0x0][0x658] ;  /* 0x00019600ff1c7b82 */ /* 0x000e220000000800 */
[----:B-1----:R-:W-:Y:S01]  /*09c0*/  ISETP.NE.U32.AND P0, PT, R30, RZ, PT ;  /* 0x000000ff1e00720c */ /* 0x002fe20003f05070 */
[----:B---3--:R-:W-:Y:S02]  /*09d0*/  IMAD.MOV R10, RZ, RZ, -R0 ;  /* 0x000000ffff0a7224 */ /* 0x008fe400078e0a00 */
[----:B------:R-:W-:Y:S01]  /*09e0*/  FMUL R8, R8, UR4 ;  /* 0x0000000408087c20 */ /* 0x000fe20008400000 */
[----:B------:R-:W-:Y:S02]  /*09f0*/  SHF.R.U32.HI R9, RZ, R12, R9 ;  /* 0x0000000cff097219 */ /* 0x000fe40000011609 */
[----:B------:R-:W-:Y:S01]  /*0a00*/  ISETP.NE.AND.EX P0, PT, R31, RZ, PT, P0 ;  /* 0x000000ff1f00720c */ /* 0x000fe20003f05300 */
[----:B------:R1:W3:Y:S01]  /*0a10*/  F2I.U32.TRUNC.NTZ R15, R8 ;  /* 0x00000008000f7305 */ /* 0x0002e2000020f000 */
[----:B------:R-:W1:Y:S01]  /*0a20*/  LDC R20, c[0x0][0x148] ;  /* 0x00005200ff147b82 */ /* 0x000e620000000800 */
[----:B--2---:R-:W-:-:S07]  /*0a30*/  IMAD R0, R7, R10, R6 ;  /* 0x0000000a07007224 */ /* 0x004fce00078e0206 */
[----:B------:R-:W2:Y:S01]  /*0a40*/  LDC R26, c[0x0][0x600] ;  /* 0x00018000ff1a7b82 */ /* 0x000ea20000000800 */
[-CC-:B----4-:R-:W-:Y:S02]  /*0a50*/  SHF.R.U64 R32, R22, R24.reuse, R9.reuse ;  /* 0x0000001816207219 */ /* 0x190fe40000001209 */
[----:B------:R-:W-:Y:S01]  /*0a60*/  SHF.R.U32.HI R7, RZ, R24, R9 ;  /* 0x00000018ff077219 */ /* 0x000fe20000011609 */
[----:B------:R-:W-:-:S04]  /*0a70*/  IMAD.MOV.U32 R9, RZ, RZ, 0x1 ;  /* 0x00000001ff097424 */ /* 0x000fc800078e00ff */
[----:B------:R-:W4:Y:S01]  /*0a80*/  LDC R21, c[0x0][0x648] ;  /* 0x00019200ff157b82 */ /* 0x000f220000000800 */
[-C--:B0-----:R-:W-:Y:S02]  /*0a90*/  SHF.L.U32 R6, R11, R28.reuse, RZ ;  /* 0x0000001c0b067219 */ /* 0x081fe400000006ff */
[--C-:B------:R-:W-:Y:S02]  /*0aa0*/  SHF.R.U64 R24, R32, R28, R7.reuse ;  /* 0x0000001c20187219 */ /* 0x100fe40000001207 */
[----:B------:R-:W-:Y:S02]  /*0ab0*/  LOP3.LUT R13, RZ, R6, RZ, 0x33, !PT ;  /* 0x00000006ff0d7212 */ /* 0x000fe400078e33ff */
[-C--:B------:R-:W-:Y:S01]  /*0ac0*/  SHF.R.U32.HI R7, RZ, R28.reuse, R7 ;  /* 0x0000001cff077219 */ /* 0x080fe20000011607 */
[----:B------:R-:W0:Y:S01]  /*0ad0*/  LDC R23, c[0x0][0x638] ;  /* 0x00018e00ff177b82 */ /* 0x000e220000000800 */
[----:B------:R-:W-:Y:S01]  /*0ae0*/  SHF.L.U32 R12, R9, R28, RZ ;  /* 0x0000001c090c7219 */ /* 0x000fe200000006ff */
[----:B------:R-:W-:-:S06]  /*0af0*/  IMAD.MOV.U32 R6, RZ, RZ, R24 ;  /* 0x000000ffff067224 */ /* 0x000fcc00078e0018 */
[----:B------:R-:W0:Y:S01]  /*0b00*/  LDC R101, c[0x0][0x610] ;  /* 0x00018400ff657b82 */ /* 0x000e220000000800 */
[----:B-1-3--:R-:W-:Y:S05]  /*0b10*/  @!P0 BRA `(.L_x_6) ;  /* 0x0000000000288947 */ /* 0x00afea0003800000 */
[----:B------:R-:W1:Y:S02]  /*0b20*/  LDC R11, c[0x0][0x64c] ;  /* 0x00019300ff0b7b82 */ /* 0x000e640000000800 */
[----:B-1----:R-:W-:-:S05]  /*0b30*/  IADD3 R11, P0, R24, R11, RZ ;  /* 0x0000000b180b7210 */ /* 0x002fca0007f1e0ff */
        /* <DEDUP_REMOVED lines=8> */
.L_x_6:
[----:B----4-:R-:W-:Y:S01]  /*0bc0*/  SHF.R.U64 R6, R6, R21, R7 ;  /* 0x0000001506067219 */ /* 0x010fe20000001207 */
[----:B--2---:R-:W-:Y:S01]  /*0bd0*/  VIADD R7, R26, 0xffffffff ;  /* 0xffffffff1a077836 */ /* 0x004fe20000000000 */
[----:B------:R-:W-:Y:S01]  /*0be0*/  LOP3.LUT R13, R32, R13, RZ, 0xc0, !PT ;  /* 0x0000000d200d7212 */ /* 0x000fe200078ec0ff */
[----:B------:R-:W-:Y:S02]  /*0bf0*/  IMAD.MOV R15, RZ, RZ, -R15 ;  /* 0x000000ffff0f7224 */ /* 0x000fe400078e0a0f */
[----:B------:R-:W-:Y:S02]  /*0c00*/  IMAD.MOV R8, RZ, RZ, -R6 ;  /* 0x000000ffff087224 */ /* 0x000fe400078e0a06 */
[----:B------:R-:W-:Y:S01]  /*0c10*/  IMAD R13, R12, R6, R13 ;  /* 0x000000060c0d7224 */ /* 0x000fe200078e020d */
[----:B------:R-:W-:Y:S01]  /*0c20*/  LOP3.LUT R6, R22, R7, RZ, 0xc0, !PT ;  /* 0x0000000716067212 */ /* 0x000fe200078ec0ff */
[----:B------:R-:W-:Y:S02]  /*0c30*/  @P3 IMAD R0, R20, R15, R5 ;  /* 0x0000000f14003224 */ /* 0x000fe400078e0205 */
[----:B0-----:R-:W-:-:S02]  /*0c40*/  IMAD R5, R8, R23, R24 ;  /* 0x0000001708057224 */ /* 0x001fc400078e0218 */
[----:B------:R-:W-:Y:S02]  /*0c50*/  IMAD R101, R13, R101, R0 ;  /* 0x000000650d657224 */ /* 0x000fe400078e0200 */
[----:B------:R-:W-:Y:S02]  /*0c60*/  IMAD R6, R5, R26, R6 ;  /* 0x0000001a05067224 */ /* 0x000fe400078e0206 */
[----:B------:R-:W-:-:S03]  /*0c70*/  IMAD.MOV.U32 R0, RZ, RZ, 0x1 ;  /* 0x00000001ff007424 */ /* 0x000fc600078e00ff */
[----:B------:R-:W-:Y:S02]  /*0c80*/  SEL R100, R6, R101, !P3 ;  /* 0x0000006506647207 */ /* 0x000fe40005800000 */
[----:B------:R-:W-:-:S07]  /*0c90*/  SEL R101, R101, R6, !P3 ;  /* 0x0000000665657207 */ /* 0x000fce0005800000 */
.L_x_4:
[----:B------:R-:W-:-:S08]  /*0ca0*/  NOP ;  /* 0x0000000000007918 */ /* 0x000fd00000000000 */
[----:B------:R-:W0:Y:S02]  /*0cb0*/  USETMAXREG.TRY_ALLOC.CTAPOOL UP0, 0xe8 ;  /* 0x000000e8000079c8 */ /* 0x000e240008000600 */
[----:B0-----:R-:W-:-:S13]  /*0cc0*/  PLOP3.LUT P0, PT, PT, PT, UP0, 0x80, 0x0 ;  /* 0x000000000000781c */ /* 0x001fda0003f0f008 */
[----:B------:R-:W-:Y:S05]  /*0cd0*/  @!P0 BRA `(.L_x_4) ;  /* 0xfffffffc00f08947 */ /* 0x000fea000383ffff */
[----:B------:R-:W-:Y:S01]  /*0ce0*/  ULDC.64 UR4, c[0x0][0x598] ;  /* 0x0001660000047ab9 */ /* 0x000fe20000000a00 */
[----:B------:R-:W-:Y:S01]  /*0cf0*/  ULDC.64 UR38, c[0x0][0x208] ;  /* 0x0000820000267ab9 */ /* 0x000fe20000000a00 */
[----:B------:R-:W-:-:S04]  /*0d00*/  ISETP.NE.U32.AND P0, PT, RZ, UR4, PT ;  /* 0x00000004ff007c0c */ /* 0x000fc8000bf05070 */
[----:B------:R-:W-:-:S13]  /*0d10*/  ISETP.NE.AND.EX P0, PT, RZ, UR5, PT, P0 ;  /* 0x00000005ff007c0c */ /* 0x000fda000bf05300 */
[----:B------:R-:W-:Y:S05]  /*0d20*/  @!P0 BRA `(.L_x_7) ;  /* 0x00000000001c8947 */ /* 0x000fea0003800000 */
[----:B------:R-:W0:Y:S02]  /*0d30*/  LDC.64 R6, c[0x0][0x598] ;  /* 0x00016600ff067b82 */ /* 0x000e240000000a00 */
[----:B0-----:R-:W2:Y:S02]  /*0d40*/  LDG.E.64 R6, desc[UR38][R6.64] ;  /* 0x0000002606067981 */ /* 0x001ea4000c1e1b00 */
[----:B--2---:R-:W-:-:S04]  /*0d50*/  ISETP.NE.U32.AND P0, PT, R6, RZ, PT ;  /* 0x000000ff0600720c */ /* 0x004fc80003f05070 */
[----:B------:R-:W-:-:S13]  /*0d60*/  ISETP.NE.AND.EX P0, PT, R7, RZ, PT, P0 ;  /* 0x000000ff0700720c */ /* 0x000fda0003f05300 */
[----:B------:R-:W-:Y:S05]  /*0d70*/  @!P0 BRA `(.L_x_7) ;  /* 0x0000000000088947 */ /* 0x000fea0003800000 */
[----:B------:R0:W5:Y:S01]  /*0d80*/  LD.E R19, desc[UR38][R6.64] ;  /* 0x0000002606137980 */ /* 0x000162000c101900 */
[----:B------:R-:W-:Y:S05]  /*0d90*/  BRA `(.L_x_8) ;  /* 0x0000000000247947 */ /* 0x000fea0003800000 */
.L_x_7:
[----:B------:R-:W-:Y:S02]  /*0da0*/  ULDC.64 UR4, c[0x0][0x588] ;  /* 0x0001620000047ab9 */ /* 0x000fe40000000a00 */
[----:B------:R-:W-:-:S04]  /*0db0*/  ISETP.NE.U32.AND P0, PT, RZ, UR4, PT ;  /* 0x00000004ff007c0c */ /* 0x000fc8000bf05070 */
[----:B------:R-:W-:-:S13]  /*0dc0*/  ISETP.NE.AND.EX P0, PT, RZ, UR5, PT, P0 ;  /* 0x00000005ff007c0c */ /* 0x000fda000bf05300 */
[----:B------:R-:W-:Y:S05]  /*0dd0*/  @!P0 BRA `(.L_x_9) ;  /* 0x00000000000c8947 */ /* 0x000fea0003800000 */
[----:B------:R-:W0:Y:S02]  /*0de0*/  LDC.64 R6, c[0x0][0x588] ;  /* 0x00016200ff067b82 */ /* 0x000e240000000a00 */
[----:B0-----:R1:W5:Y:S01]  /*0df0*/  LDG.E R19, desc[UR38][R6.64] ;  /* 0x0000002606137981 */ /* 0x001362000c1e1900 */
[----:B------:R-:W-:Y:S05]  /*0e00*/  BRA `(.L_x_8) ;  /* 0x0000000000087947 */ /* 0x000fea0003800000 */
.L_x_9:
[----:B------:R-:W-:Y:S02]  /*0e10*/  ULDC UR4, c[0x0][0x580] ;  /* 0x0001600000047ab9 */ /* 0x000fe40000000800 */
[----:B------:R-:W-:-:S07]  /*0e20*/  IMAD.U32 R19, RZ, RZ, UR4 ;  /* 0x00000004ff137e24 */ /* 0x000fce000f8e00ff */
.L_x_8:
[----:B------:R-:W-:Y:S02]  /*0e30*/  ULDC.64 UR4, c[0x0][0x5a0] ;  /* 0x0001680000047ab9 */ /* 0x000fe40000000a00 */
[----:B------:R-:W-:-:S04]  /*0e40*/  ISETP.NE.U32.AND P0, PT, RZ, UR4, PT ;  /* 0x00000004ff007c0c */ /* 0x000fc8000bf05070 */
[----:B------:R-:W-:-:S13]  /*0e50*/  ISETP.NE.AND.EX P0, PT, RZ, UR5, PT, P0 ;  /* 0x00000005ff007c0c */ /* 0x000fda000bf05300 */
[----:B------:R-:W-:Y:S05]  /*0e60*/  @!P0 BRA `(.L_x_10) ;  /* 0x00000000001c8947 */ /* 0x000fea0003800000 */
[----:B01----:R-:W0:Y:S02]  /*0e70*/  LDC.64 R6, c[0x0][0x5a0] ;  /* 0x00016800ff067b82 */ /* 0x003e240000000a00 */
[----:B0-----:R-:W2:Y:S02]  /*0e80*/  LDG.E.64 R6, desc[UR38][R6.64] ;  /* 0x0000002606067981 */ /* 0x001ea4000c1e1b00 */
[----:B--2---:R-:W-:-:S04]  /*0e90*/  ISETP.NE.U32.AND P0, PT, R6, RZ, PT ;  /* 0x000000ff0600720c */ /* 0x004fc80003f05070 */
[----:B------:R-:W-:-:S13]  /*0ea0*/  ISETP.NE.AND.EX P0, PT, R7, RZ, PT, P0 ;  /* 0x000000ff0700720c */ /* 0x000fda0003f05300 */
[----:B------:R-:W-:Y:S05]  /*0eb0*/  @!P0 BRA `(.L_x_10) ;  /* 0x0000000000088947 */ /* 0x000fea0003800000 */
[----:B------:R0:W5:Y:S01]  /*0ec0*/  LD.E R88, desc[UR38][R6.64] ;  /* 0x0000002606587980 */ /* 0x000162000c101900 */
[----:B------:R-:W-:Y:S05]  /*0ed0*/  BRA `(.L_x_11) ;  /* 0x0000000000247947 */ /* 0x000fea0003800000 */
.L_x_10:
[----:B------:R-:W-:Y:S02]  /*0ee0*/  ULDC.64 UR4, c[0x0][0x590] ;  /* 0x0001640000047ab9 */ /* 0x000fe40000000a00 */
[----:B------:R-:W-:-:S04]  /*0ef0*/  ISETP.NE.U32.AND P0, PT, RZ, UR4, PT ;  /* 0x00000004ff007c0c */ /* 0x000fc8000bf05070 */
[----:B------:R-:W-:-:S13]  /*0f00*/  ISETP.NE.AND.EX P0, PT, RZ, UR5, PT, P0 ;  /* 0x00000005ff007c0c */ /* 0x000fda000bf05300 */
[----:B------:R-:W-:Y:S05]  /*0f10*/  @!P0 BRA `(.L_x_12) ;  /* 0x00000000000c8947 */ /* 0x000fea0003800000 */
[----:B------:R-:W2:Y:S02]  /*0f20*/  LDC.64 R88, c[0x0][0x590] ;  /* 0x00016400ff587b82 */ /* 0x000ea40000000a00 */
[----:B--2---:R2:W5:Y:S01]  /*0f30*/  LDG.E R88, desc[UR38][R88.64] ;  /* 0x0000002658587981 */ /* 0x004562000c1e1900 */
[----:B------:R-:W-:Y:S05]  /*0f40*/  BRA `(.L_x_11) ;  /* 0x0000000000087947 */ /* 0x000fea0003800000 */
.L_x_12:
[----:B------:R-:W-:Y:S02]  /*0f50*/  ULDC UR4, c[0x0][0x584] ;  /* 0x0001610000047ab9 */ /* 0x000fe40000000800 */
[----:B------:R-:W-:-:S07]  /*0f60*/  IMAD.U32 R88, RZ, RZ, UR4 ;  /* 0x00000004ff587e24 */ /* 0x000fce000f8e00ff */
.L_x_11:
[----:B------:R-:W-:-:S13]  /*0f70*/  LOP3.LUT P0, RZ, R0, 0xff, RZ, 0xc0, !PT ;  /* 0x000000ff00ff7812 */ /* 0x000fda000780c0ff */
[----:B------:R-:W-:Y:S05]  /*0f80*/  @!P0 EXIT ;  /* 0x000000000000894d */ /* 0x000fea0003800000 */
[----:B------:R-:W3:Y:S01]  /*0f90*/  LDC R90, c[0x0][0x658] ;  /* 0x00019600ff5a7b82 */ /* 0x000ee20000000800 */
[----:B------:R-:W-:Y:S01]  /*0fa0*/  ULDC.64 UR6, c[0x0][0x288] ;  /* 0x0000a20000067ab9 */ /* 0x000fe20000000a00 */
[----:B------:R-:W-:Y:S01]  /*0fb0*/  LOP3.LUT R14, R14, 0x1, RZ, 0xc0, !PT ;  /* 0x000000010e0e7812 */ /* 0x000fe200078ec0ff */
[----:B------:R-:W-:Y:S01]  /*0fc0*/  UIADD3 UR4, UR7, 0x3f, URZ ;  /* 0x0000003f07047890 */ /* 0x000fe2000fffe03f */
[----:B------:R-:W-:Y:S01]  /*0fd0*/  SHF.R.U32.HI R0, RZ, 0x2, R3 ;  /* 0x00000002ff007819 */ /* 0x000fe20000011603 */
[----:B01----:R-:W-:Y:S01]  /*0fe0*/  IMAD.MOV.U32 R7, RZ, RZ, -0x1 ;  /* 0xffffffffff077424 */ /* 0x003fe200078e00ff */
[----:B------:R-:W-:Y:S01]  /*0ff0*/  SHF.R.U32.HI R4, RZ, 0x1, R4 ;  /* 0x00000001ff047819 */ /* 0x000fe20000011604 */
[----:B------:R-:W-:Y:S01]  /*1000*/  USHF.R.S32.HI UR5, URZ, 0x1f, UR4 ;  /* 0x0000001f3f057899 */ /* 0x000fe20008011404 */
[----:B------:R-:W0:Y:S01]  /*1010*/  LDC.64 R92, c[0x0][0x5c8] ;  /* 0x00017200ff5c7b82 */ /* 0x000e220000000a00 */
[----:B------:R-:W-:Y:S01]  /*1020*/  IMAD.SHL.U32 R5, R14, 0x40, RZ ;  /* 0x000000400e057824 */ /* 0x000fe200078e00ff */
[----:B------:R-:W-:Y:S01]  /*1030*/  LOP3.LUT R0, R0, 0x7, RZ, 0xc0, !PT ;  /* 0x0000000700007812 */ /* 0x000fe200078ec0ff */
[----:B------:R-:W-:Y:S01]  /*1040*/  ULEA.HI UR5, UR5, UR4, URZ, 0x6 ;  /* 0x0000000405057291 */ /* 0x000fe2000f8f303f */
[----:B------:R-:W-:Y:S01]  /*1050*/  LOP3.LUT R23, R4, 0x30, RZ, 0xc0, !PT ;  /* 0x0000003004177812 */ /* 0x000fe200078ec0ff */
[----:B------:R-:W-:Y:S01]  /*1060*/  IMAD.MOV.U32 R9, RZ, RZ, 0x1 ;  /* 0x00000001ff097424 */ /* 0x000fe200078e00ff */
[--C-:B------:R-:W-:Y:S01]  /*1070*/  LOP3.LUT R22, R5, 0x40, R0.reuse, 0xe2, !PT ;  /* 0x0000004005167812 */ /* 0x100fe200078ee200 */
[----:B------:R-:W-:Y:S01]  /*1080*/  USHF.R.S32.HI UR43, URZ, 0x6, UR5 ;  /* 0x000000063f2b7899 */ /* 0x000fe20008011405 */
[----:B------:R-:W1:Y:S01]  /*1090*/  LDC R95, c[0x0][0x600] ;  /* 0x00018000ff5f7b82 */ /* 0x000e620000000800 */
[-C--:B------:R-:W-:Y:S01]  /*10a0*/  IADD3 R5, RZ, -R23.reuse, -R0 ;  /* 0x80000017ff057210 */ /* 0x080fe20007ffe800 */
[----:B------:R-:W-:Y:S01]  /*10b0*/  IMAD.U32 R6, RZ, RZ, UR6 ;  /* 0x00000006ff067e24 */ /* 0x000fe2000f8e00ff */
[C---:B--2---:R-:W-:Y:S01]  /*10c0*/  LOP3.LUT R89, R3.reuse, 0x3, RZ, 0xc0, !PT ;  /* 0x0000000303597812 */ /* 0x044fe200078ec0ff */
[----:B------:R-:W-:Y:S01]  /*10d0*/  UISETP.LT.AND UP0, UPT, UR43, 0x1, UPT ;  /* 0x000000012b00788c */ /* 0x000fe2000bf01270 */
[----:B------:R-:W-:Y:S01]  /*10e0*/  LOP3.LUT R94, R3, 0x80, RZ, 0xc0, !PT ;  /* 0x00000080035e7812 */ /* 0x000fe200078ec0ff */
[----:B------:R-:W-:Y:S01]  /*10f0*/  IMAD R5, R14, -0x40, R5 ;  /* 0xffffffc00e057824 */ /* 0x000fe200078e0205 */
[----:B------:R-:W-:Y:S01]  /*1100*/  ULDC UR4, c[0x0][0x284] ;  /* 0x0000a10000047ab9 */ /* 0x000fe20000000800 */
[-C--:B---3--:R-:W-:Y:S01]  /*1110*/  SHF.L.U32 R7, R7, R90.reuse, RZ ;  /* 0x0000005a07077219 */ /* 0x088fe200000006ff */
[----:B------:R-:W-:Y:S01]  /*1120*/  USEL UR44, UR43, 0x1, UP0 ;  /* 0x000000012b2c7887 */ /* 0x000fe20008000000 */
[----:B------:R-:W-:Y:S01]  /*1130*/  LOP3.LUT R22, R22, R23, RZ, 0xfc, !PT ;  /* 0x0000001716167212 */ /* 0x000fe200078efcff */
[----:B------:R-:W-:Y:S01]  /*1140*/  IMAD R89, R89, -0x2, R6 ;  /* 0xfffffffe59597824 */ /* 0x000fe200078e0206 */
[----:B------:R-:W-:Y:S01]  /*1150*/  SHF.L.U32 R90, R9, R90, RZ ;  /* 0x0000005a095a7219 */ /* 0x000fe200000006ff */
[----:B------:R-:W-:Y:S01]  /*1160*/  VIADD R97, R5, UR4 ;  /* 0x0000000405617c36 */ /* 0x000fe20008000000 */
[----:B------:R-:W-:Y:S01]  /*1170*/  LOP3.LUT R98, R18, 0x1, RZ, 0xfc, !PT ;  /* 0x0000000112627812 */ /* 0x000fe200078efcff */
[----:B------:R-:W-:Y:S01]  /*1180*/  IMAD.MOV.U32 R23, RZ, RZ, RZ ;  /* 0x000000ffff177224 */ /* 0x000fe200078e00ff */
[C---:B0-----:R-:W-:Y:S01]  /*1190*/  SHF.L.U64.HI R91, R92.reuse, 0x3, R93 ;  /* 0x000000035c5b7819 */ /* 0x041fe2000001025d */
[----:B------:R-:W-:Y:S01]  /*11a0*/  IMAD.SHL.U32 R92, R92, 0x8, RZ ;  /* 0x000000085c5c7824 */ /* 0x000fe200078e00ff */
[----:B------:R-:W-:Y:S01]  /*11b0*/  SHF.R.U32.HI R94, RZ, 0x7, R94 ;  /* 0x00000007ff5e7819 */ /* 0x000fe2000001165e */
[----:B------:R-:W-:Y:S01]  /*11c0*/  IMAD.SHL.U32 R93, R3, 0x2, RZ ;  /* 0x00000002035d7824 */ /* 0x000fe200078e00ff */
[----:B------:R-:W-:Y:S01]  /*11d0*/  LOP3.LUT R96, RZ, R7, RZ, 0x33, !PT ;  /* 0x00000007ff607212 */ /* 0x000fe200078e33ff */
[----:B------:R-:W-:Y:S01]  /*11e0*/  UIADD3 UR44, UR43, -UR44, URZ ;  /* 0x8000002c2b2c7290 */ /* 0x000fe2000fffe03f */
[----:B------:R-:W-:Y:S01]  /*11f0*/  UMOV UR40, URZ ;  /* 0x0000003f00287c82 */ /* 0x000fe20008000000 */
[----:B-1----:R-:W-:Y:S01]  /*1200*/  VIADD R95, R95, 0xffffffff ;  /* 0xffffffff5f5f7836 */ /* 0x002fe20000000000 */
[----:B------:R-:W-:-:S09]  /*1210*/  UMOV UR41, URZ ;  /* 0x0000003f00297c82 */ /* 0x000fd20008000000 */
.L_x_158:
[----:B0-----:R-:W0:Y:S01]  /*1220*/  SHFL.IDX PT, R0, R94, RZ, 0x1f ;  /* 0x00001fff5e007589 */ /* 0x001e2200000e0000 */
[----:B-1----:R-:W1:Y:S01]  /*1230*/  S2UR UR7, SR_CgaCtaId ;  /* 0x00000000000779c3 */ /* 0x002e620000008800 */
[----:B------:R-:W-:Y:S01]  /*1240*/  UMOV UR6, 0x400 ;  /* 0x0000040000067882 */ /* 0x000fe20000000000 */
[----:B0-----:R-:W-:Y:S01]  /*1250*/  R2UR UR4, R0 ;  /* 0x00000000000472ca */ /* 0x001fe200000e0000 */
[----:B-1----:R-:W-:-:S12]  /*1260*/  ULEA UR46, UR7, UR6, 0x18 ;  /* 0x00000006072e7291 */ /* 0x002fd8000f8ec03f */
[----:B------:R-:W-:-:S04]  /*1270*/  ULEA.HI UR5, UR4, UR4, URZ, 0x1 ;  /* 0x0000000404057291 */ /* 0x000fc8000f8f083f */
[----:B------:R-:W-:-:S04]  /*1280*/  ULOP3.LUT UR5, UR5, 0x7fffe, URZ, 0xc0, !UPT ;  /* 0x0007fffe05057892 */ /* 0x000fc8000f8ec03f */
[----:B------:R-:W-:-:S03]  /*1290*/  UIADD3 UR5, UR4, -UR5, URZ ;  /* 0x8000000504057290 */ /* 0x000fc6000fffe03f */
[----:B------:R-:W-:Y:S01]  /*12a0*/  ULDC UR4, c[0x0][0x28c] ;  /* 0x0000a30000047ab9 */ /* 0x000fe20000000800 */
[----:B------:R-:W-:Y:S01]  /*12b0*/  ULEA UR5, UR5, UR46, 0xd ;  /* 0x0000002e05057291 */ /* 0x000fe2000f8e683f */
[----:B------:R-:W-:-:S03]  /*12c0*/  ISETP.LT.AND P0, PT, RZ, UR4, PT ;  /* 0x00000004ff007c0c */ /* 0x000fc6000bf01270 */
[----:B------:R-:W-:-:S04]  /*12d0*/  UIADD3 UR5, UR5, 0x180, URZ ;  /* 0x0000018005057890 */ /* 0x000fc8000fffe03f */
[----:B------:R-:W-:-:S04]  /*12e0*/  USHF.R.U32.HI UR5, URZ, 0x4, UR5 ;  /* 0x000000043f057899 */ /* 0x000fc80008011605 */
[----:B------:R-:W-:Y:S02]  /*12f0*/  ULOP3.LUT UR45, UR5, 0x3fff, URZ, 0xc0, !UPT ;  /* 0x00003fff052d7892 */ /* 0x000fe4000f8ec03f */
[----:B--2345:R-:W-:Y:S10]  /*1300*/  @P0 BRA `(.L_x_13) ;  /* 0x0000000000400947 */ /* 0x03cff40003800000 */
[----:B------:R-:W-:Y:S01]  /*1310*/  MOV R0, 0x0 ;  /* 0x0000000000007802 */ /* 0x000fe20000000f00 */
[----:B------:R-:W-:Y:S01]  /*1320*/  ULDC.64 UR4, c[0x4][0x68] ;  /* 0x01001a0000047ab9 */ /* 0x000fe20000000a00 */
[----:B------:R-:W-:Y:S01]  /*1330*/  ULDC.64 UR6, c[0x4][0x8] ;  /* 0x0100020000067ab9 */ /* 0x000fe20000000a00 */
[----:B------:R-:W-:Y:S01]  /*1340*/  IMAD.U32 R4, RZ, RZ, UR4 ;  /* 0x00000004ff047e24 */ /* 0x000fe2000f8e00ff */
[----:B------:R0:W1:Y:S01]  /*1350*/  LDC.64 R14, c[0x4][R0] ;  /* 0x01000000000e7b82 */ /* 0x0000620000000a00 */
[----:B------:R-:W-:Y:S01]  /*1360*/  IMAD.U32 R5, RZ, RZ, UR5 ;  /* 0x00000005ff057e24 */ /* 0x000fe2000f8e00ff */
[----:B------:R-:W-:Y:S01]  /*1370*/  ULDC.64 UR4, c[0x4][0x70] ;  /* 0x01001c0000047ab9 */ /* 0x000fe20000000a00 */
[----:B------:R-:W-:Y:S02]  /*1380*/  IMAD.U32 R10, RZ, RZ, UR6 ;  /* 0x00000006ff0a7e24 */ /* 0x000fe4000f8e00ff */
[----:B------:R-:W-:Y:S02]  /*1390*/  IMAD.U32 R6, RZ, RZ, UR4 ;  /* 0x00000004ff067e24 */ /* 0x000fe4000f8e00ff */
[----:B------:R-:W-:-:S02]  /*13a0*/  IMAD.U32 R7, RZ, RZ, UR5 ;  /* 0x00000005ff077e24 */ /* 0x000fc4000f8e00ff */
[----:B------:R-:W-:Y:S02]  /*13b0*/  IMAD.U32 R11, RZ, RZ, UR7 ;  /* 0x00000007ff0b7e24 */ /* 0x000fe4000f8e00ff */
[----:B------:R-:W-:Y:S02]  /*13c0*/  IMAD.MOV.U32 R8, RZ, RZ, 0x1e1 ;  /* 0x000001e1ff087424 */ /* 0x000fe400078e00ff */
[----:B------:R-:W-:Y:S02]  /*13d0*/  IMAD.MOV.U32 R12, RZ, RZ, 0x1 ;  /* 0x00000001ff0c7424 */ /* 0x000fe400078e00ff */
[----:B0-----:R-:W-:-:S07]  /*13e0*/  IMAD.MOV.U32 R13, RZ, RZ, RZ ;  /* 0x000000ffff0d7224 */ /* 0x001fce00078e00ff */
[----:B------:R-:W-:-:S07]  /*13f0*/  LEPC R20, `(.L_x_13) ;  /* 0x000000001014794e */ /* 0x000fce0000000000 */
[----:B-1---5:R-:W-:Y:S05]  /*1400*/  CALL.ABS.NOINC R14 ;  /* 0x000000000e007343 */ /* 0x022fea0003c00000 */
.L_x_13:
[----:B------:R-:W-:-:S13]  /*1410*/  ISETP.NE.AND P0, PT, R98, 0x3, PT ;  /* 0x000000036200780c */ /* 0x000fda0003f05270 */
[----:B------:R-:W-:Y:S05]  /*1420*/  @!P0 BRA `(.L_x_14) ;  /* 0x0000000000048947 */ /* 0x000fea0003800000 */
[----:B------:R-:W-:Y:S01]  /*1430*/  BPT.TRAP 0x1 ;  /* 0x000000040000795c */ /* 0x000fe20000300000 */
.L_x_14:
[----:B------:R-:W-:Y:S02]  /*1440*/  IMAD.U32 R3, RZ, RZ, UR41 ;  /* 0x00000029ff037e24 */ /* 0x000fe4000f8e00ff */
[----:B------:R-:W-:-:S03]  /*1450*/  IMAD.U32 R0, RZ, RZ, UR40 ;  /* 0x00000028ff007e24 */ /* 0x000fc6000f8e00ff */
[----:B------:R-:W-:Y:S02]  /*1460*/  LEA R3, R3, UR46, 0x3 ;  /* 0x0000002e03037c11 */ /* 0x000fe4000f8e18ff */
[----:B------:R-:W-:-:S04]  /*1470*/  SHF.L.U32 R0, R0, 0x1f, RZ ;  /* 0x0000001f00007819 */ /* 0x000fc800000006ff */
[----:B------:R0:W1:Y:S01]  /*1480*/  SYNCS.PHASECHK.TRANS64.TRYWAIT P1, [R3+URZ], R0 ;  /* 0x00000000030075a7 */ /* 0x000062000802017f */
[----:B------:R-:W-:Y:S05]  /*1490*/  @!P0 BRA `(.L_x_15) ;  /* 0x0000000000048947 */ /* 0x000fea0003800000 */
[----:B------:R-:W-:Y:S01]  /*14a0*/  BPT.TRAP 0x1 ;  /* 0x000000040000795c */ /* 0x000fe20000300000 */
.L_x_15:
[----:B------:R-:W-:-:S05]  /*14b0*/  IMAD.U32 R4, RZ, RZ, UR44 ;  /* 0x0000002cff047e24 */ /* 0x000fca000f8e00ff */
[----:B------:R-:W-:Y:S01]  /*14c0*/  ISETP.GE.AND P2, PT, R4, 0x1, PT ;  /* 0x000000010400780c */ /* 0x000fe20003f46270 */
[----:B-1----:R-:W-:-:S12]  /*14d0*/  @P1 BRA `(.L_x_16) ;  /* 0x0000000000081947 */ /* 0x002fd80003800000 */
[----:B------:R-:W1:Y:S02]  /*14e0*/  SYNCS.PHASECHK.TRANS64.TRYWAIT P1, [R3+URZ], R0 ;  /* 0x00000000030075a7 */ /* 0x000e64000802017f */
[----:B-1----:R-:W-:Y:S05]  /*14f0*/  @!P1 BRA `(.L_x_17) ;  /* 0x00000068003c9947 */ /* 0x002fea0003800000 */
.L_x_16:
[----:B------:R-:W-:Y:S05]  /*1500*/  WARPSYNC.ALL ;  /* 0x0000000000007948 */ /* 0x000fea0003800000 */
[----:B------:R-:W-:Y:S01]  /*1510*/  UIADD3 UR4, UR46, 0x1c180, URZ ;  /* 0x0001c1802e047890 */ /* 0x000fe2000fffe03f */
[----:B------:R-:W-:Y:S01]  /*1520*/  WARPGROUP.ARRIVE ;  /* 0x00000000000079c5 */ /* 0x000fe20000000000 */
[----:B------:R-:W-:Y:S02]  /*1530*/  ULEA UR5, UR41, UR45, 0xa ;  /* 0x0000002d29057291 */ /* 0x000fe4000f8e503f */
[----:B------:R-:W-:Y:S01]  /*1540*/  USHF.R.U32.HI UR4, URZ, 0x4, UR4 ;  /* 0x000000043f047899 */ /* 0x000fe20008011604 */
[----:B------:R-:W-:Y:S01]  /*1550*/  UMOV UR9, 0x40000040 ;  /* 0x4000004000097882 */ /* 0x000fe20000000000 */
[----:B------:R-:W-:-:S02]  /*1560*/  UMOV UR11, 0x40000040 ;  /* 0x40000040000b7882 */ /* 0x000fc40000000000 */
[----:B------:R-:W-:Y:S01]  /*1570*/  ULOP3.LUT UR4, UR4, 0x3fff, URZ, 0xc0, !UPT ;  /* 0x00003fff04047892 */ /* 0x000fe2000f8ec03f */
[----:B------:R-:W-:-:S03]  /*1580*/  UMOV UR8, UR5 ;  /* 0x0000000500087c82 */ /* 0x000fc60008000000 */
[----:B------:R-:W-:-:S04]  /*1590*/  ULOP3.LUT UR4, UR4, 0x2000000, URZ, 0xfc, !UPT ;  /* 0x0200000004047892 */ /* 0x000fc8000f8efc3f */
[----:B------:R-:W-:-:S07]  /*15a0*/  ULEA UR6, UR41, UR4, 0xa ;  /* 0x0000000429067291 */ /* 0x000fce000f8e503f */
[----:B------:R-:W-:Y:S02]  /*15b0*/  UMOV UR10, UR6 ;  /* 0x00000006000a7c82 */ /* 0x000fe40008000000 */
[----:B------:R-:W-:Y:S01]  /*15c0*/  HGMMA.64x128x16.F32 R24, gdesc[UR8].tnspA.tnspB, RZ, !UPT, gsb0 ;  /* 0x61e00000081879f0 */ /* 0x000fe2000c0008ff */
[----:B------:R-:W-:Y:S02]  /*15d0*/  UIADD3 UR8, UR5, 0x80, URZ ;  /* 0x0000008005087890 */ /* 0x000fe4000fffe03f */
[----:B------:R-:W-:Y:S01]  /*15e0*/  UIADD3 UR10, UR6, 0x80, URZ ;  /* 0x00000080060a7890 */ /* 0x000fe2000fffe03f */
[----:B------:R-:W-:Y:S01]  /*15f0*/  UMOV UR9, 0x40000040 ;  /* 0x4000004000097882 */ /* 0x000fe20000000000 */
[----:B------:R-:W-:Y:S01]  /*1600*/  UMOV UR11, 0x40000040 ;  /* 0x40000040000b7882 */ /* 0x000fe20000000000 */
[----:B------:R-:W-:Y:S02]  /*1610*/  WARPGROUP.DEPBAR.LE gsb0, 0x0 ;  /* 0x00008000000079c5 */ /* 0x000fe40000010000 */
[----:B------:R-:W-:-:S06]  /*1620*/  WARPGROUP.ARRIVE ;  /* 0x00000000000079c5 */ /* 0x000fcc0000000000 */
[----:B------:R-:W-:Y:S01]  /*1630*/  HGMMA.64x128x16.F32 R24, gdesc[UR8].tnspA.tnspB, R24, gsb0 ;  /* 0x61e00000081879f0 */ /* 0x000fe20008000818 */
        /* <DEDUP_REMOVED lines=13> */
[----:B------:R-:W-:Y:S03]  /*1710*/  HGMMA.64x128x16.F32 R24, gdesc[UR8].tnspA.tnspB, R24, gsb0 ;  /* 0x61e00000081879f0 */ /* 0x000fe60008000818 */
[----:B------:R-:W-:Y:S02]  /*1720*/  WARPGROUP.DEPBAR.LE gsb0, 0x0 ;  /* 0x00008000000079c5 */ /* 0x000fe40000010000 */
[----:B------:R-:W-:Y:S05]  /*1730*/  @!P2 BRA `(.L_x_18) ;  /* 0x00000004001ca947 */ /* 0x000fea0003800000 */
[----:B------:R-:W-:Y:S01]  /*1740*/  UIADD3 UR5, UR41, 0x1, URZ ;  /* 0x0000000129057890 */ /* 0x000fe2000fffe03f */
[----:B01----:R-:W-:-:S03]  /*1750*/  IMAD.U32 R0, RZ, RZ, UR44 ;  /* 0x0000002cff007e24 */ /* 0x003fc6000f8e00ff */
[----:B------:R-:W-:-:S04]  /*1760*/  UISETP.NE.AND UP0, UPT, UR5, 0x7, UPT ;  /* 0x000000070500788c */ /* 0x000fc8000bf05270 */
[----:B------:R-:W-:Y:S02]  /*1770*/  USEL UR6, URZ, 0x1, UP0 ;  /* 0x000000013f067887 */ /* 0x000fe40008000000 */
[----:B------:R-:W-:Y:S02]  /*1780*/  USEL UR5, UR5, URZ, UP0 ;  /* 0x0000003f05057287 */ /* 0x000fe40008000000 */
[----:B------:R-:W-:-:S06]  /*1790*/  ULOP3.LUT UR6, UR40, UR6, URZ, 0x3c, !UPT ;  /* 0x0000000628067292 */ /* 0x000fcc000f8e3c3f */
[----:B------:R-:W-:Y:S01]  /*17a0*/  IMAD.U32 R5, RZ, RZ, UR6 ;  /* 0x00000006ff057e24 */ /* 0x000fe2000f8e00ff */
[----:B------:R-:W-:-:S06]  /*17b0*/  UMOV UR6, UR41 ;  /* 0x0000002900067c82 */ /* 0x000fcc0008000000 */
.L_x_25:
[----:B01----:R-:W-:Y:S05]  /*17c0*/  @!P0 BRA `(.L_x_19) ;  /* 0x0000000000048947 */ /* 0x003fea0003800000 */
[----:B------:R-:W-:Y:S01]  /*17d0*/  BPT.TRAP 0x1 ;  /* 0x000000040000795c */ /* 0x000fe20000300000 */
.L_x_19:
[----:B------:R-:W0:Y:S01]  /*17e0*/  S2UR UR8, SR_CgaCtaId ;  /* 0x00000000000879c3 */ /* 0x000e220000008800 */
[----:B------:R-:W-:Y:S01]  /*17f0*/  UMOV UR7, 0x400 ;  /* 0x0000040000077882 */ /* 0x000fe20000000000 */
[----:B------:R-:W-:Y:S01]  /*1800*/  SHF.L.U32 R3, R5, 0x1f, RZ ;  /* 0x0000001f05037819 */ /* 0x000fe200000006ff */
[----:B0-----:R-:W-:-:S04]  /*1810*/  ULEA UR13, UR8, UR7, 0x18 ;  /* 0x00000007080d7291 */ /* 0x001fc8000f8ec03f */
[----:B------:R-:W-:-:S09]  /*1820*/  ULEA UR7, UR5, UR13, 0x3 ;  /* 0x0000000d05077291 */ /* 0x000fd2000f8e183f */
[----:B------:R0:W1:Y:S01]  /*1830*/  SYNCS.PHASECHK.TRANS64.TRYWAIT P1, [UR7], R3 ;  /* 0x00000003ff0075a7 */ /* 0x0000620008020147 */
[----:B------:R-:W-:Y:S05]  /*1840*/  @!P0 BRA `(.L_x_20) ;  /* 0x0000000000048947 */ /* 0x000fea0003800000 */
[----:B------:R-:W-:Y:S01]  /*1850*/  BPT.TRAP 0x1 ;  /* 0x000000040000795c */ /* 0x000fe20000300000 */
.L_x_20:
[----:B-1----:R-:W-:Y:S05]  /*1860*/  @P1 BRA `(.L_x_21) ;  /* 0x0000000000081947 */ /* 0x002fea0003800000 */
[----:B------:R-:W1:Y:S02]  /*1870*/  SYNCS.PHASECHK.TRANS64.TRYWAIT P1, [UR7], R3 ;  /* 0x00000003ff0075a7 */ /* 0x000e640008020147 */
[----:B-1----:R-:W-:Y:S05]  /*1880*/  @!P1 BRA `(.L_x_22) ;  /* 0x00000064006c9947 */ /* 0x002fea0003800000 */
.L_x_21:
[----:B------:R-:W-:Y:S01]  /*1890*/  ULEA UR7, UR5, UR45, 0xa ;  /* 0x0000002d05077291 */ /* 0x000fe2000f8e503f */
[----:B------:R-:W-:Y:S01]  /*18a0*/  WARPGROUP.ARRIVE ;  /* 0x00000000000079c5 */ /* 0x000fe20000000000 */
[----:B------:R-:W-:Y:S01]  /*18b0*/  ULEA UR12, UR5, UR4, 0xa ;  /* 0x00000004050c7291 */ /* 0x000fe2000f8e503f */
[----:B------:R-:W-:Y:S01]  /*18c0*/  UMOV UR9, 0x40000040 ;  /* 0x4000004000097882 */ /* 0x000fe20000000000 */
[----:B------:R-:W-:-:S03]  /*18d0*/  UMOV UR11, 0x40000040 ;  /* 0x40000040000b7882 */ /* 0x000fc60000000000 */
[----:B------:R-:W-:Y:S02]  /*18e0*/  UMOV UR8, UR7 ;  /* 0x0000000700087c82 */ /* 0x000fe40008000000 */
[----:B------:R-:W-:Y:S02]  /*18f0*/  UMOV UR10, UR12 ;  /* 0x0000000c000a7c82 */ /* 0x000fe40008000000 */
[----:B------:R-:W-:Y:S01]  /*1900*/  HGMMA.64x128x16.F32 R24, gdesc[UR8].tnspA.tnspB, R24, gsb0 ;  /* 0x61e00000081879f0 */ /* 0x000fe20008000818 */
[----:B------:R-:W-:Y:S02]  /*1910*/  UIADD3 UR8, UR7, 0x80, URZ ;  /* 0x0000008007087890 */ /* 0x000fe4000fffe03f */
[----:B------:R-:W-:Y:S01]  /*1920*/  UIADD3 UR10, UR12, 0x80, URZ ;  /* 0x000000800c0a7890 */ /* 0x000fe2000fffe03f */
[----:B------:R-:W-:Y:S01]  /*1930*/  UMOV UR9, 0x40000040 ;  /* 0x4000004000097882 */ /* 0x000fe20000000000 */
[----:B------:R-:W-:Y:S01]  /*1940*/  UMOV UR11, 0x40000040 ;  /* 0x40000040000b7882 */ /* 0x000fe20000000000 */
[----:B------:R-:W-:-:S02]  /*1950*/  WARPGROUP.DEPBAR.LE gsb0, 0x0 ;  /* 0x00008000000079c5 */ /* 0x000fc40000010000 */
        /* <DEDUP_REMOVED lines=18> */
[----:B------:R-:W-:Y:S01]  /*1a80*/  BPT.TRAP 0x1 ;  /* 0x000000040000795c */ /* 0x000fe20000300000 */
.L_x_23:
[----:B------:R-:W-:Y:S01]  /*1a90*/  ULEA UR7, UR6, UR13, 0x3 ;  /* 0x0000000d06077291 */ /* 0x000fe2000f8e183f */
[----:B------:R-:W-:-:S03]  /*1aa0*/  ISETP.GT.U32.AND P1, PT, R18, 0x1, PT ;  /* 0x000000011200780c */ /* 0x000fc60003f24070 */
[----:B------:R-:W-:-:S04]  /*1ab0*/  UIADD3 UR7, UR7, 0x38, URZ ;  /* 0x0000003807077890 */ /* 0x000fc8000fffe03f */
[----:B------:R-:W-:-:S09]  /*1ac0*/  UPRMT UR7, URZ, 0x654, UR7 ;  /* 0x000006543f077896 */ /* 0x000fd20008000007 */
[----:B------:R-:W-:Y:S01]  /*1ad0*/  SYNCS.ARRIVE.TRANS64.RED.A1T0 RZ, [UR7], RZ ;  /* 0x000000ffffff79a7 */ /* 0x000fe20008100407 */
[----:B------:R-:W-:Y:S05]  /*1ae0*/  @P1 BRA `(.L_x_24) ;  /* 0x0000000000041947 */ /* 0x000fea0003800000 */
[----:B------:R-:W-:Y:S01]  /*1af0*/  BPT.TRAP 0x1 ;  /* 0x000000040000795c */ /* 0x000fe20000300000 */
.L_x_24:
[----:B------:R-:W-:Y:S01]  /*1b00*/  UIADD3 UR5, UR5, 0x1, URZ ;  /* 0x0000000105057890 */ /* 0x000fe2000fffe03f */
[C---:B------:R-:W-:Y:S01]  /*1b10*/  ISETP.GT.AND P1, PT, R0.reuse, 0x1, PT ;  /* 0x000000010000780c */ /* 0x040fe20003f24270 */
[----:B------:R-:W-:Y:S01]  /*1b20*/  UIADD3 UR6, UR6, 0x1, URZ ;  /* 0x0000000106067890 */ /* 0x000fe2000fffe03f */
[----:B------:R-:W-:Y:S01]  /*1b30*/  VIADD R0, R0, 0xffffffff ;  /* 0xffffffff00007836 */ /* 0x000fe20000000000 */
[----:B------:R-:W-:Y:S02]  /*1b40*/  UISETP.NE.AND UP0, UPT, UR5, 0x7, UPT ;  /* 0x000000070500788c */ /* 0x000fe4000bf05270 */
[----:B------:R-:W-:Y:S02]  /*1b50*/  UISETP.NE.AND UP1, UPT, UR6, 0x7, UPT ;  /* 0x000000070600788c */ /* 0x000fe4000bf25270 */
[----:B------:R-:W-:Y:S02]  /*1b60*/  USEL UR7, URZ, 0x1, UP0 ;  /* 0x000000013f077887 */ /* 0x000fe40008000000 */
[----:B------:R-:W-:-:S02]  /*1b70*/  USEL UR5, UR5, URZ, UP0 ;  /* 0x0000003f05057287 */ /* 0x000fc40008000000 */
[----:B------:R-:W-:Y:S02]  /*1b80*/  USEL UR6, UR6, URZ, UP1 ;  /* 0x0000003f06067287 */ /* 0x000fe40008800000 */
[----:B------:R-:W-:Y:S01]  /*1b90*/  LOP3.LUT R5, R5, UR7, RZ, 0x3c, !PT ;  /* 0x0000000705057c12 */ /* 0x000fe2000f8e3cff */
[----:B------:R-:W-:Y:S09]  /*1ba0*/  @P1 BRA `(.L_x_25) ;  /* 0xfffffffc00041947 */ /* 0x000ff2000383ffff */
.L_x_18:
[----:B01----:R-:W0:Y:S02]  /*1bb0*/  LDC R0, c[0x0][0x28c] ;  /* 0x0000a300ff007b82 */ /* 0x003e240000000800 */
[----:B0-----:R-:W-:-:S13]  /*1bc0*/  ISETP.GE.AND P1, PT, R0, 0x1, PT ;  /* 0x000000010000780c */ /* 0x001fda0003f26270 */
[----:B------:R-:W-:Y:S05]  /*1bd0*/  @!P1 BRA `(.L_x_26) ;  /* 0x0000000000489947 */ /* 0x000fea0003800000 */
[----:B------:R-:W-:Y:S05]  /*1be0*/  @!P0 BRA `(.L_x_27) ;  /* 0x0000000000048947 */ /* 0x000fea0003800000 */
[----:B------:R-:W-:Y:S01]  /*1bf0*/  BPT.TRAP 0x1 ;  /* 0x000000040000795c */ /* 0x000fe20000300000 */
.L_x_27:
[----:B------:R-:W0:Y:S01]  /*1c00*/  S2UR UR7, SR_CgaCtaId ;  /* 0x00000000000779c3 */ /* 0x000e220000008800 */
[----:B------:R-:W-:Y:S01]  /*1c10*/  UIADD3 UR6, UR44, UR41, URZ ;  /* 0x000000292c067290 */ /* 0x000fe2000fffe03f */
[----:B------:R-:W-:-:S03]  /*1c20*/  ISETP.GT.U32.AND P0, PT, R18, 0x1, PT ;  /* 0x000000011200780c */ /* 0x000fc60003f04070 */
[----:B------:R-:W-:-:S04]  /*1c30*/  UIMAD.WIDE.U32 UR4, UR6, 0x24924925, URZ ;  /* 0x24924925060478a5 */ /* 0x000fc8000f8e003f */
[----:B------:R-:W-:-:S04]  /*1c40*/  UIADD3 UR4, UR6, -UR5, URZ ;  /* 0x8000000506047290 */ /* 0x000fc8000fffe03f */
[----:B------:R-:W-:-:S03]  /*1c50*/  ULEA.HI UR4, UR4, UR5, URZ, 0x1f ;  /* 0x0000000504047291 */ /* 0x000fc6000f8ff83f */
[----:B------:R-:W-:Y:S01]  /*1c60*/  UMOV UR5, 0x400 ;  /* 0x0000040000057882 */ /* 0x000fe20000000000 */
[----:B------:R-:W-:-:S04]  /*1c70*/  USHF.R.U32.HI UR4, URZ, 0x2, UR4 ;  /* 0x000000023f047899 */ /* 0x000fc80008011604 */
[----:B------:R-:W-:Y:S02]  /*1c80*/  UIMAD UR4, UR4, -0x7, UR6 ;  /* 0xfffffff9040478a4 */ /* 0x000fe4000f8e0206 */
[----:B0-----:R-:W-:-:S04]  /*1c90*/  ULEA UR5, UR7, UR5, 0x18 ;  /* 0x0000000507057291 */ /* 0x001fc8000f8ec03f */
[----:B------:R-:W-:-:S04]  /*1ca0*/  ULEA UR4, UR4, UR5, 0x3 ;  /* 0x0000000504047291 */ /* 0x000fc8000f8e183f */
[----:B------:R-:W-:-:S04]  /*1cb0*/  UIADD3 UR4, UR4, 0x38, URZ ;  /* 0x0000003804047890 */ /* 0x000fc8000fffe03f */
[----:B------:R-:W-:-:S09]  /*1cc0*/  UPRMT UR4, URZ, 0x654, UR4 ;  /* 0x000006543f047896 */ /* 0x000fd20008000004 */
[----:B------:R-:W-:Y:S01]  /*1cd0*/  SYNCS.ARRIVE.TRANS64.RED.A1T0 RZ, [UR4], RZ ;  /* 0x000000ffffff79a7 */ /* 0x000fe20008100404 */
[----:B------:R-:W-:Y:S05]  /*1ce0*/  @P0 BRA `(.L_x_26) ;  /* 0x0000000000040947 */ /* 0x000fea0003800000 */
[----:B------:R-:W-:Y:S01]  /*1cf0*/  BPT.TRAP 0x1 ;  /* 0x000000040000795c */ /* 0x000fe20000300000 */
.L_x_26:
[----:B------:R-:W-:Y:S01]  /*1d00*/  UISETP.GE.U32.AND UP1, UPT, UR43, 0x7, UPT ;  /* 0x000000072b00788c */ /* 0x000fe2000bf26070 */
[----:B------:R-:W-:Y:S01]  /*1d10*/  IMAD.SHL.U32 R6, R100, 0x80, RZ ;  /* 0x0000008064067824 */ /* 0x000fe200078e00ff */
[----:B------:R-:W-:Y:S01]  /*1d20*/  UIADD3 UR41, UR43, UR41, URZ ;  /* 0x000000292b297290 */ /* 0x000fe2000fffe03f */
[----:B------:R-:W-:Y:S01]  /*1d30*/  SHF.R.S32.HI R11, RZ, 0x1f, R99 ;  /* 0x0000001fff0b7819 */ /* 0x000fe20000011463 */
[----:B------:R-:W-:Y:S01]  /*1d40*/  ULDC UR10, c[0x0][0x288] ;  /* 0x0000a200000a7ab9 */ /* 0x000fe20000000800 */
[----:B------:R-:W-:Y:S01]  /*1d50*/  IMAD.SHL.U32 R10, R101, 0x80, RZ ;  /* 0x00000080650a7824 */ /* 0x000fe200078e00ff */
[C---:B------:R-:W-:Y:S01]  /*1d60*/  LOP3.LUT R8, R6.reuse, 0x6, R93, 0xf8, !PT ;  /* 0x0000000606087812 */ /* 0x040fe200078ef85d */
[----:B------:R-:W-:Y:S01]  /*1d70*/  UISETP.GT.U32.AND UP0, UPT, UR41, 0x6, UPT ;  /* 0x000000062900788c */ /* 0x000fe2000bf04070 */
[----:B------:R-:W-:Y:S01]  /*1d80*/  ISETP.GE.AND P0, PT, R6, UR10, PT ;  /* 0x0000000a06007c0c */ /* 0x000fe2000bf06270 */
[----:B------:R-:W-:Y:S01]  /*1d90*/  ULDC.64 UR6, c[0x0][0x5d0] ;  /* 0x0001740000067ab9 */ /* 0x000fe20000000a00 */
[----:B------:R-:W-:Y:S01]  /*1da0*/  ULDC UR11, c[0x0][0x284] ;  /* 0x0000a100000b7ab9 */ /* 0x000fe20000000800 */
[----:B------:R-:W-:Y:S01]  /*1db0*/  @UP1 UIMAD.WIDE.U32 UR4, UR41, 0x24924925, URZ ;  /* 0x24924925290418a5 */ /* 0x000fe2000f8e003f */
[----:B------:R-:W-:Y:S01]  /*1dc0*/  SHF.R.S32.HI R9, RZ, 0x1f, R8 ;  /* 0x0000001fff097819 */ /* 0x000fe20000011408 */
[----:B------:R-:W-:Y:S01]  /*1dd0*/  IMAD R0, R11, UR6, RZ ;  /* 0x000000060b007c24 */ /* 0x000fe2000f8e02ff */
[----:B------:R-:W-:Y:S01]  /*1de0*/  UISETP.LT.U32.AND UP0, UPT, UR43, 0x7, UP0 ;  /* 0x000000072b00788c */ /* 0x000fe20008701070 */
[----:B------:R-:W-:Y:S01]  /*1df0*/  ISETP.GE.OR P0, PT, R10, UR11, P0 ;  /* 0x0000000b0a007c0c */ /* 0x000fe20008706670 */
[----:B------:R-:W-:Y:S01]  /*1e00*/  @UP1 UIADD3 UR4, UR41, -UR5, URZ ;  /* 0x8000000529041290 */ /* 0x000fe2000fffe03f */
[C---:B------:R-:W-:Y:S01]  /*1e10*/  IMAD R3, R99.reuse, UR7, R0 ;  /* 0x0000000763037c24 */ /* 0x040fe2000f8e0200 */
[----:B------:R-:W-:Y:S01]  /*1e20*/  ULDC.64 UR8, c[0x0][0x5c8] ;  /* 0x0001720000087ab9 */ /* 0x000fe20000000a00 */
[----:B------:R-:W-:Y:S01]  /*1e30*/  IMAD.WIDE.U32 R4, R99, UR6, R8 ;  /* 0x0000000663047c25 */ /* 0x000fe2000f8e0008 */
[----:B------:R-:W-:-:S02]  /*1e40*/  USEL UR6, URZ, 0x1, !UP0 ;  /* 0x000000013f067887 */ /* 0x000fc4000c000000 */
[----:B------:R-:W-:Y:S01]  /*1e50*/  @UP1 ULEA.HI UR4, UR4, UR5, URZ, 0x1f ;  /* 0x0000000504041291 */ /* 0x000fe2000f8ff83f */
[----:B------:R-:W-:Y:S01]  /*1e60*/  IMAD.WIDE R100, R101, 0x80, R22 ;  /* 0x0000008065647825 */ /* 0x000fe200078e0216 */
[----:B------:R-:W-:Y:S02]  /*1e70*/  ULOP3.LUT UR40, UR40, UR6, URZ, 0x3c, !UPT ;  /* 0x0000000628287292 */ /* 0x000fe4000f8e3c3f */
[----:B------:R-:W-:Y:S01]  /*1e80*/  @UP1 USHF.R.U32.HI UR4, URZ, 0x2, UR4 ;  /* 0x000000023f041899 */ /* 0x000fe20008011604 */
[----:B------:R-:W-:Y:S02]  /*1e90*/  IMAD.IADD R5, R5, 0x1, R3 ;  /* 0x0000000105057824 */ /* 0x000fe400078e0203 */
[----:B------:R-:W-:Y:S01]  /*1ea0*/  IMAD R3, R101, UR8, RZ ;  /* 0x0000000865037c24 */ /* 0x000fe2000f8e02ff */
[----:B------:R-:W-:Y:S01]  /*1eb0*/  @UP1 ULOP3.LUT UR40, UR40, 0x1, UR4, 0x78, !UPT ;  /* 0x0000000128281892 */ /* 0x000fe2000f8e7804 */
[----:B------:R-:W-:-:S04]  /*1ec0*/  IMAD.WIDE.U32 R102, R100, UR8, R4 ;  /* 0x0000000864667c25 */ /* 0x000fc8000f8e0004 */
[----:B------:R-:W-:Y:S02]  /*1ed0*/  IMAD R7, R100, UR9, R3 ;  /* 0x0000000964077c24 */ /* 0x000fe4000f8e0203 */
[----:B------:R-:W-:Y:S01]  /*1ee0*/  IMAD.MOV.U32 R0, RZ, RZ, -0x1 ;  /* 0xffffffffff007424 */ /* 0x000fe200078e00ff */
[----:B------:R-:W-:Y:S06]  /*1ef0*/  @P0 BRA `(.L_x_28) ;  /* 0x00000040001c0947 */ /* 0x000fec0003800000 */
[----:B-----5:R-:W-:Y:S01]  /*1f00*/  FSETP.NEU.AND P0, PT, R88, RZ, PT ;  /* 0x000000ff5800720b */ /* 0x020fe20003f0d000 */
[----:B------:R-:W-:Y:S01]  /*1f10*/  IMAD.IADD R4, R89, 0x1, -R6 ;  /* 0x0000000159047824 */ /* 0x000fe200078e0a06 */
[----:B------:R-:W-:Y:S01]  /*1f20*/  BSSY B0, `(.L_x_28) ;  /* 0x0000404000007945 */ /* 0x000fe20003800000 */
[----:B------:R-:W-:Y:S02]  /*1f30*/  IMAD.IADD R3, R97, 0x1, -R10 ;  /* 0x0000000161037824 */ /* 0x000fe400078e0a0a */
[----:B------:R-:W-:Y:S01]  /*1f40*/  IMAD.IADD R113, R103, 0x1, R7 ;  /* 0x0000000167717824 */ /* 0x000fe200078e0207 */
[----:B------:R-:W-:-:S04]  /*1f50*/  ISETP.GT.AND P2, PT, R4, RZ, PT ;  /* 0x000000ff0400720c */ /* 0x000fc80003f44270 */
[----:B------:R-:W-:-:S03]  /*1f60*/  ISETP.GT.AND P1, PT, R3, RZ, P2 ;  /* 0x000000ff0300720c */ /* 0x000fc60001724270 */
[----:B------:R-:W-:Y:S10]  /*1f70*/  @!P0 BRA `(.L_x_29) ;  /* 0x0000002c00288947 */ /* 0x000ff40003800000 */
[----:B------:R-:W0:Y:S01]  /*1f80*/  LDC.64 R106, c[0x0][0x5b8] ;  /* 0x00016e00ff6a7b82 */ /* 0x000e220000000a00 */
[----:B------:R-:W-:-:S07]  /*1f90*/  ULDC.64 UR4, c[0x0][0x5c0] ;  /* 0x0001700000047ab9 */ /* 0x000fce0000000a00 */
[----:B------:R-:W1:Y:S08]  /*1fa0*/  LDC.64 R108, c[0x0][0x5b0] ;  /* 0x00016c00ff6c7b82 */ /* 0x000e700000000a00 */
[----:B------:R-:W2:Y:S01]  /*1fb0*/  LDC.64 R110, c[0x0][0x5a8] ;  /* 0x00016a00ff6e7b82 */ /* 0x000ea20000000a00 */
[-C--:B0-----:R-:W-:Y:S02]  /*1fc0*/  IMAD R6, R11, R106.reuse, RZ ;  /* 0x0000006a0b067224 */ /* 0x081fe400078e02ff */
[----:B------:R-:W-:-:S04]  /*1fd0*/  IMAD.WIDE.U32 R104, R99, R106, R8 ;  /* 0x0000006a63687225 */ /* 0x000fc800078e0008 */
[----:B------:R-:W-:Y:S02]  /*1fe0*/  IMAD R103, R99, R107, R6 ;  /* 0x0000006b63677224 */ /* 0x000fe400078e0206 */
[-C--:B-1----:R-:W-:Y:S02]  /*1ff0*/  IMAD R5, R101, R108.reuse, RZ ;  /* 0x0000006c65057224 */ /* 0x082fe400078e02ff */
[----:B------:R-:W-:Y:S02]  /*2000*/  IMAD.IADD R13, R105, 0x1, R103 ;  /* 0x00000001690d7824 */ /* 0x000fe400078e0267 */
[----:B------:R-:W-:Y:S02]  /*2010*/  IMAD.MOV.U32 R12, RZ, RZ, R104 ;  /* 0x000000ffff0c7224 */ /* 0x000fe400078e0068 */
[C---:B------:R-:W-:Y:S02]  /*2020*/  IMAD R107, R100.reuse, R109, R5 ;  /* 0x0000006d646b7224 */ /* 0x040fe400078e0205 */
[----:B------:R-:W-:-:S04]  /*2030*/  IMAD.WIDE.U32 R6, R100, R108, R12 ;  /* 0x0000006c64067225 */ /* 0x000fc800078e000c */
[----:B------:R-:W-:Y:S01]  /*2040*/  IMAD.IADD R5, R7, 0x1, R107 ;  /* 0x0000000107057824 */ /* 0x000fe200078e026b */
[----:B--2---:R-:W-:-:S04]  /*2050*/  LEA R14, P0, R6, R110, 0x1 ;  /* 0x0000006e060e7211 */ /* 0x004fc800078008ff */
[----:B------:R-:W-:-:S05]  /*2060*/  LEA.HI.X R15, R6, R111, R5, 0x1, P0 ;  /* 0x0000006f060f7211 */ /* 0x000fca00000f0c05 */
[----:B------:R0:W2:Y:S01]  /*2070*/  @P1 LDG.E.LTC128B.U16 R5, desc[UR38][R14.64] ;  /* 0x000000260e051981 */ /* 0x0000a2000c1e1520 */
[----:B------:R-:W-:Y:S01]  /*2080*/  LEA R10, P0, R102, UR4, 0x1 ;  /* 0x00000004660a7c11 */ /* 0x000fe2000f8008ff */
[----:B------:R-:W-:Y:S01]  /*2090*/  IMAD.WIDE.U32 R6, R100, R108, R8 ;  /* 0x0000006c64067225 */ /* 0x000fe200078e0008 */
[----:B------:R-:W-:Y:S03]  /*20a0*/  BSSY B1, `(.L_x_30) ;  /* 0x0000012000017945 */ /* 0x000fe60003800000 */
[----:B------:R-:W-:Y:S02]  /*20b0*/  IMAD.IADD R7, R107, 0x1, R7 ;  /* 0x000000016b077824 */ /* 0x000fe400078e0207 */
[----:B------:R-:W-:Y:S01]  /*20c0*/  IMAD.WIDE.U32 R20, R99, R106, R6 ;  /* 0x0000006a63147225 */ /* 0x000fe200078e0006 */
[----:B0-----:R-:W-:-:S03]  /*20d0*/  SHF.L.U64.HI R15, R108, 0x3, R109 ;  /* 0x000000036c0f7819 */ /* 0x001fc6000001026d */
[----:B------:R-:W-:Y:S01]  /*20e0*/  IMAD.IADD R7, R103, 0x1, R21 ;  /* 0x0000000167077824 */ /* 0x000fe200078e0215 */
[----:B------:R-:W-:Y:S01]  /*20f0*/  LEA R6, P4, R20, R110, 0x1 ;  /* 0x0000006e14067211 */ /* 0x000fe200078808ff */
[----:B------:R-:W-:-:S03]  /*2100*/  IMAD.SHL.U32 R14, R108, 0x8, RZ ;  /* 0x000000086c0e7824 */ /* 0x000fc600078e00ff */
[----:B------:R-:W-:Y:S01]  /*2110*/  LEA.HI.X R7, R20, R111, R7, 0x1, P4 ;  /* 0x0000006f14077211 */ /* 0x000fe200020f0c07 */
[----:B--2---:R-:W-:-:S05]  /*2120*/  HADD2.F32 R11, -RZ, R5.H0_H0 ;  /* 0x20000005ff0b7230 */ /* 0x004fca0000004100 */
[----:B------:R-:W-:-:S04]  /*2130*/  FMUL R11, R11, R88 ;  /* 0x000000580b0b7220 */ /* 0x000fc80000400000 */
[----:B------:R-:W-:Y:S01]  /*2140*/  FFMA R24, R24, R19, R11 ;  /* 0x0000001318187223 */ /* 0x000fe2000000000b */
[----:B------:R-:W-:Y:S02]  /*2150*/  LEA.HI.X R11, R102, UR5, R113, 0x1, P0 ;  /* 0x00000005660b7c11 */ /* 0x000fe400080f0c71 */
[----:B------:R-:W-:Y:S02]  /*2160*/  ISETP.GT.AND P0, PT, R4, 0x1, PT ;  /* 0x000000010400780c */ /* 0x000fe40003f04270 */
[----:B------:R-:W-:Y:S02]  /*2170*/  F2FP.F16.F32.PACK_AB R24, RZ, R24 ;  /* 0x00000018ff18723e */ /* 0x000fe400000000ff */
[----:B------:R-:W-:-:S03]  /*2180*/  ISETP.GT.AND P3, PT, R3, RZ, P0 ;  /* 0x000000ff0300720c */ /* 0x000fc60000764270 */
[----:B------:R0:W-:Y:S10]  /*2190*/  @P1 STG.E.U16 desc[UR38][R10.64], R24 ;  /* 0x000000180a001986 */ /* 0x0001f4000c101526 */
[----:B------:R-:W-:Y:S05]  /*21a0*/  @!P3 BRA `(.L_x_31) ;  /* 0x000000000004b947 */ /* 0x000fea0003800000 */
[----:B------:R1:W5:Y:S02]  /*21b0*/  LDG.E.LTC128B.U16 R5, desc[UR38][R6.64+0x2] ;  /* 0x0000022606057981 */ /* 0x000364000c1e1520 */
.L_x_31:
[----:B------:R-:W-:Y:S05]  /*21c0*/  BSYNC B1 ;  /* 0x0000000000017941 */ /* 0x000fea0003800000 */
.L_x_30:
[----:B-----5:R-:W-:Y:S01]  /*21d0*/  HADD2.F32 R101, -RZ, R5.H0_H0 ;  /* 0x20000005ff657230 */ /* 0x020fe20000004100 */
[----:B------:R-:W-:Y:S01]  /*21e0*/  ISETP.GT.AND P2, PT, R3, 0x8, P2 ;  /* 0x000000080300780c */ /* 0x000fe20001744270 */
[----:B------:R-:W-:Y:S01]  /*21f0*/  IMAD.WIDE.U32 R20, R100, R108, R14 ;  /* 0x0000006c64147225 */ /* 0x000fe200078e000e */
[----:B0-----:R-:W-:-:S03]  /*2200*/  PRMT R24, R5, 0x7610, R24 ;  /* 0x0000761005187816 */ /* 0x001fc60000000018 */
[----:B------:R-:W-:Y:S01]  /*2210*/  FMUL R12, R101, R88 ;  /* 0x00000058650c7220 */ /* 0x000fe20000400000 */
[----:B------:R-:W-:Y:S01]  /*2220*/  IMAD.IADD R107, R107, 0x1, R21 ;  /* 0x000000016b6b7824 */ /* 0x000fe200078e0215 */
[----:B------:R-:W-:Y:S02]  /*2230*/  IADD3 R104, P1, R104, R20, RZ ;  /* 0x0000001468687210 */ /* 0x000fe40007f3e0ff */
[----:B------:R-:W-:-:S03]  /*2240*/  FFMA R12, R25, R19, R12 ;  /* 0x00000013190c7223 */ /* 0x000fc6000000000c */
[----:B------:R-:W-:Y:S01]  /*2250*/  IMAD.X R13, R107, 0x1, R13, P1 ;  /* 0x000000016b0d7824 */ /* 0x000fe200008e060d */
[C---:B------:R-:W-:Y:S02]  /*2260*/  LEA R14, P1, R104.reuse, R110, 0x1 ;  /* 0x0000006e680e7211 */ /* 0x040fe400078208ff */
[----:B------:R-:W-:Y:S02]  /*2270*/  F2FP.F16.F32.PACK_AB R12, RZ, R12 ;  /* 0x0000000cff0c723e */ /* 0x000fe400000000ff */
[----:B------:R-:W-:Y:S02]  /*2280*/  LEA.HI.X R15, R104, R111, R13, 0x1, P1 ;  /* 0x0000006f680f7211 */ /* 0x000fe400008f0c0d */
[----:B------:R-:W-:-:S05]  /*2290*/  PRMT R21, R12, 0x7610, R21 ;  /* 0x000076100c157816 */ /* 0x000fca0000000015 */
[----:B------:R0:W-:Y:S04]  /*22a0*/  @P3 STG.E.U16 desc[UR38][R10.64+0x2], R21 ;  /* 0x000002150a003986 */ /* 0x0001e8000c101526 */
[----:B------:R-:W2:Y:S01]  /*22b0*/  @P2 LDG.E.LTC128B.U16 R24, desc[UR38][R14.64] ;  /* 0x000000260e182981 */ /* 0x000ea2000c1e1520 */
[----:B------:R-:W-:Y:S01]  /*22c0*/  IADD3 R20, P1, R8, R20, RZ ;  /* 0x0000001408147210 */ /* 0x000fe20007f3e0ff */
[----:B------:R-:W-:Y:S01]  /*22d0*/  BSSY B1, `(.L_x_32) ;  /* 0x0000011000017945 */ /* 0x000fe20003800000 */
[C---:B------:R-:W-:Y:S02]  /*22e0*/  SHF.L.U64.HI R13, R92.reuse, 0x1, R91 ;  /* 0x000000015c0d7819 */ /* 0x040fe4000001025b */
[----:B------:R-:W-:Y:S01]  /*22f0*/  ISETP.GT.AND P0, PT, R3, 0x8, P0 ;  /* 0x000000080300780c */ /* 0x000fe20000704270 */
[----:B0-----:R-:W-:Y:S01]  /*2300*/  IMAD.X R21, R9, 0x1, R107, P1 ;  /* 0x0000000109157824 */ /* 0x001fe200008e066b */
[----:B------:R-:W-:Y:S01]  /*2310*/  LEA R12, P1, R92, R10, 0x1 ;  /* 0x0000000a5c0c7211 */ /* 0x000fe200078208ff */
[----:B------:R-:W-:-:S04]  /*2320*/  IMAD.WIDE.U32 R20, R99, R106, R20 ;  /* 0x0000006a63147225 */ /* 0x000fc800078e0014 */
[----:B------:R-:W-:Y:S01]  /*2330*/  IMAD.X R13, R13, 0x1, R11, P1 ;  /* 0x000000010d0d7824 */ /* 0x000fe200008e060b */
[----:B------:R-:W-:Y:S01]  /*2340*/  LEA R8, P3, R20, R110, 0x1 ;  /* 0x0000006e14087211 */ /* 0x000fe200078608ff */
[----:B------:R-:W-:-:S05]  /*2350*/  IMAD.IADD R9, R103, 0x1, R21 ;  /* 0x0000000167097824 */ /* 0x000fca00078e0215 */
[----:B------:R-:W-:Y:S01]  /*2360*/  LEA.HI.X R9, R20, R111, R9, 0x1, P3 ;  /* 0x0000006f14097211 */ /* 0x000fe200018f0c09 */
[----:B--2---:R-:W-:-:S05]  /*2370*/  HADD2.F32 R5, -RZ, R24.H0_H0 ;  /* 0x20000018ff057230 */ /* 0x004fca0000004100 */
[----:B------:R-:W-:-:S04]  /*2380*/  FMUL R5, R5, R88 ;  /* 0x0000005805057220 */ /* 0x000fc80000400000 */
[----:B------:R-:W-:-:S05]  /*2390*/  FFMA R5, R26, R19, R5 ;  /* 0x000000131a057223 */ /* 0x000fca0000000005 */
[----:B------:R-:W-:-:S05]  /*23a0*/  F2FP.F16.F32.PACK_AB R5, RZ, R5 ;  /* 0x00000005ff05723e */ /* 0x000fca00000000ff */
[----:B------:R0:W-:Y:S01]  /*23b0*/  @P2 STG.E.U16 desc[UR38][R12.64], R5 ;  /* 0x000000050c002986 */ /* 0x0001e2000c101526 */
[----:B------:R-:W-:Y:S05]  /*23c0*/  @!P0 BRA `(.L_x_33) ;  /* 0x0000000000048947 */ /* 0x000fea0003800000 */
[----:B------:R2:W5:Y:S02]  /*23d0*/  LDG.E.LTC128B.U16 R24, desc[UR38][R8.64+0x2] ;  /* 0x0000022608187981 */ /* 0x000564000c1e1520 */
.L_x_33:
[----:B------:R-:W-:Y:S05]  /*23e0*/  BSYNC B1 ;  /* 0x0000000000017941 */ /* 0x000fea0003800000 */
.L_x_32:
[----:B0----5:R-:W-:Y:S01]  /*23f0*/  HADD2.F32 R5, -RZ, R24.H0_H0 ;  /* 0x20000018ff057230 */ /* 0x021fe20000004100 */
[----:B------:R-:W-:Y:S01]  /*2400*/  ISETP.GT.AND P1, PT, R4, 0x8, PT ;  /* 0x000000080400780c */ /* 0x000fe20003f24270 */
[----:B------:R-:W-:Y:S03]  /*2410*/  BSSY B1, `(.L_x_34) ;  /* 0x0000008000017945 */ /* 0x000fe60003800000 */
[----:B------:R-:W-:Y:S01]  /*2420*/  FMUL R14, R5, R88 ;  /* 0x00000058050e7220 */ /* 0x000fe20000400000 */
[----:B------:R-:W-:-:S03]  /*2430*/  ISETP.GT.AND P2, PT, R3, RZ, P1 ;  /* 0x000000ff0300720c */ /* 0x000fc60000f44270 */
[----:B------:R-:W-:-:S05]  /*2440*/  FFMA R14, R27, R19, R14 ;  /* 0x000000131b0e7223 */ /* 0x000fca000000000e */
[----:B------:R-:W-:-:S05]  /*2450*/  F2FP.F16.F32.PACK_AB R14, RZ, R14 ;  /* 0x0000000eff0e723e */ /* 0x000fca00000000ff */
[----:B------:R0:W-:Y:S01]  /*2460*/  @P0 STG.E.U16 desc[UR38][R12.64+0x2], R14 ;  /* 0x0000020e0c000986 */ /* 0x0001e2000c101526 */
[----:B------:R-:W-:Y:S05]  /*2470*/  @!P2 BRA `(.L_x_35) ;  /* 0x000000000004a947 */ /* 0x000fea0003800000 */
[----:B------:R3:W5:Y:S02]  /*2480*/  LDG.E.LTC128B.U16 R24, desc[UR38][R6.64+0x10] ;  /* 0x0000102606187981 */ /* 0x000764000c1e1520 */
.L_x_35:
[----:B------:R-:W-:Y:S05]  /*2490*/  BSYNC B1 ;  /* 0x0000000000017941 */ /* 0x000fea0003800000 */
.L_x_34:
[----:B-----5:R-:W-:Y:S01]  /*24a0*/  HADD2.F32 R5, -RZ, R24.H0_H0 ;  /* 0x20000018ff057230 */ /* 0x020fe20000004100 */
        /* <DEDUP_REMOVED lines=9> */
.L_x_37:
[----:B------:R-:W-:Y:S05]  /*2540*/  BSYNC B1 ;  /* 0x0000000000017941 */ /* 0x000fea0003800000 */
.L_x_36:
[----:B----45:R-:W-:Y:S01]  /*2550*/  HADD2.F32 R5, -RZ, R24.H0_H0 ;  /* 0x20000018ff057230 */ /* 0x030fe20000004100 */
[----:B------:R-:W-:Y:S01]  /*2560*/  ISETP.GT.AND P1, PT, R3, 0x8, P1 ;  /* 0x000000080300780c */ /* 0x000fe20000f24270 */
[----:B------:R-:W-:Y:S03]  /*2570*/  BSSY B1, `(.L_x_38) ;  /* 0x0000007000017945 */ /* 0x000fe60003800000 */
[----:B0-----:R-:W-:-:S04]  /*2580*/  FMUL R14, R5, R88 ;  /* 0x00000058050e7220 */ /* 0x001fc80000400000 */
[----:B------:R-:W-:-:S05]  /*2590*/  FFMA R14, R29, R19, R14 ;  /* 0x000000131d0e7223 */ /* 0x000fca000000000e */
[----:B------:R-:W-:-:S05]  /*25a0*/  F2FP.F16.F32.PACK_AB R14, RZ, R14 ;  /* 0x0000000eff0e723e */ /* 0x000fca00000000ff */
[----:B------:R0:W-:Y:S01]  /*25b0*/  @P3 STG.E.U16 desc[UR38][R10.64+0x12], R14 ;  /* 0x0000120e0a003986 */ /* 0x0001e2000c101526 */
[----:B------:R-:W-:Y:S05]  /*25c0*/  @!P1 BRA `(.L_x_39) ;  /* 0x0000000000049947 */ /* 0x000fea0003800000 */
[----:B------:R4:W5:Y:S02]  /*25d0*/  LDG.E.LTC128B.U16 R24, desc[UR38][R8.64+0x10] ;  /* 0x0000102608187981 */ /* 0x000964000c1e1520 */
.L_x_39:
[----:B------:R-:W-:Y:S05]  /*25e0*/  BSYNC B1 ;  /* 0x0000000000017941 */ /* 0x000fea0003800000 */
.L_x_38:
[----:B-----5:R-:W-:Y:S01]  /*25f0*/  HADD2.F32 R5, -RZ, R24.H0_H0 ;  /* 0x20000018ff057230 */ /* 0x020fe20000004100 */
[----:B------:R-:W-:Y:S01]  /*2600*/  ISETP.GT.AND P0, PT, R3, 0x8, P0 ;  /* 0x000000080300780c */ /* 0x000fe20000704270 */
[----:B------:R-:W-:Y:S03]  /*2610*/  BSSY B1, `(.L_x_40) ;  /* 0x0000007000017945 */ /* 0x000fe60003800000 */
[----:B------:R-:W-:-:S04]  /*2620*/  FMUL R5, R5, R88 ;  /* 0x0000005805057220 */ /* 0x000fc80000400000 */
[----:B------:R-:W-:-:S05]  /*2630*/  FFMA R5, R30, R19, R5 ;  /* 0x000000131e057223 */ /* 0x000fca0000000005 */
[----:B------:R-:W-:-:S05]  /*2640*/  F2FP.F16.F32.PACK_AB R5, RZ, R5 ;  /* 0x00000005ff05723e */ /* 0x000fca00000000ff */
[----:B------:R0:W-:Y:S01]  /*2650*/  @P1 STG.E.U16 desc[UR38][R12.64+0x10], R5 ;  /* 0x000010050c001986 */ /* 0x0001e2000c101526 */
[----:B------:R-:W-:Y:S05]  /*2660*/  @!P0 BRA `(.L_x_41) ;  /* 0x0000000000048947 */ /* 0x000fea0003800000 */
[----:B------:R0:W5:Y:S02]  /*2670*/  LDG.E.LTC128B.U16 R24, desc[UR38][R8.64+0x12] ;  /* 0x0000122608187981 */ /* 0x000164000c1e1520 */
.L_x_41:
[----:B------:R-:W-:Y:S05]  /*2680*/  BSYNC B1 ;  /* 0x0000000000017941 */ /* 0x000fea0003800000 */
.L_x_40:
        /* <DEDUP_REMOVED lines=10> */
.L_x_43:
[----:B------:R-:W-:Y:S05]  /*2730*/  BSYNC B1 ;  /* 0x0000000000017941 */ /* 0x000fea0003800000 */
.L_x_42:
        /* <DEDUP_REMOVED lines=10> */
.L_x_45:
[----:B------:R-:W-:Y:S05]  /*27e0*/  BSYNC B1 ;  /* 0x0000000000017941 */ /* 0x000fea0003800000 */
.L_x_44:
[----:B0----5:R-:W-:Y:S01]  /*27f0*/  HADD2.F32 R5, -RZ, R24.H0_H0 ;  /* 0x20000018ff057230 */ /* 0x021fe20000004100 */
        /* <DEDUP_REMOVED lines=8> */
.L_x_47:
[----:B------:R-:W-:Y:S05]  /*2880*/  BSYNC B1 ;  /* 0x0000000000017941 */ /* 0x000fea0003800000 */
.L_x_46:
        /* <DEDUP_REMOVED lines=9> */
.L_x_49:
[----:B------:R-:W-:Y:S05]  /*2920*/  BSYNC B1 ;  /* 0x0000000000017941 */ /* 0x000fea0003800000 */
.L_x_48:
        /* <DEDUP_REMOVED lines=10> */
.L_x_51:
[----:B------:R-:W-:Y:S05]  /*29d0*/  BSYNC B1 ;  /* 0x0000000000017941 */ /* 0x000fea0003800000 */
.L_x_50:
        /* <DEDUP_REMOVED lines=10> */
.L_x_53:
[----:B------:R-:W-:Y:S05]  /*2a80*/  BSYNC B1 ;  /* 0x0000000000017941 */ /* 0x000fea0003800000 */
.L_x_52:
        /* <DEDUP_REMOVED lines=9> */
.L_x_55:
[----:B------:R-:W-:Y:S05]  /*2b20*/  BSYNC B1 ;  /* 0x0000000000017941 */ /* 0x000fea0003800000 */
.L_x_54:
        /* <DEDUP_REMOVED lines=9> */
.L_x_57:
[----:B------:R-:W-:Y:S05]  /*2bc0*/  BSYNC B1 ;  /* 0x0000000000017941 */ /* 0x000fea0003800000 */
.L_x_56:
        /* <DEDUP_REMOVED lines=10> */
.L_x_59:
[----:B------:R-:W-:Y:S05]  /*2c70*/  BSYNC B1 ;  /* 0x0000000000017941 */ /* 0x000fea0003800000 */
.L_x_58:
        /* <DEDUP_REMOVED lines=10> */
.L_x_61:
[----:B------:R-:W-:Y:S05]  /*2d20*/  BSYNC B1 ;  /* 0x0000000000017941 */ /* 0x000fea0003800000 */
.L_x_60:
        /* <DEDUP_REMOVED lines=9> */
.L_x_63:
[----:B------:R-:W-:Y:S05]  /*2dc0*/  BSYNC B1 ;  /* 0x0000000000017941 */ /* 0x000fea0003800000 */
.L_x_62:
        /* <DEDUP_REMOVED lines=9> */
.L_x_65:
[----:B------:R-:W-:Y:S05]  /*2e60*/  BSYNC B1 ;  /* 0x0000000000017941 */ /* 0x000fea0003800000 */
.L_x_64:
        /* <DEDUP_REMOVED lines=10> */
.L_x_67:
[----:B------:R-:W-:Y:S05]  /*2f10*/  BSYNC B1 ;  /* 0x0000000000017941 */ /* 0x000fea0003800000 */
.L_x_66:
        /* <DEDUP_REMOVED lines=10> */
.L_x_69:
[----:B------:R-:W-:Y:S05]  /*2fc0*/  BSYNC B1 ;  /* 0x0000000000017941 */ /* 0x000fea0003800000 */
.L_x_68:
        /* <DEDUP_REMOVED lines=9> */
.L_x_71:
[----:B------:R-:W-:Y:S05]  /*3060*/  BSYNC B1 ;  /* 0x0000000000017941 */ /* 0x000fea0003800000 */
.L_x_70:
        /* <DEDUP_REMOVED lines=9> */
.L_x_73:
[----:B------:R-:W-:Y:S05]  /*3100*/  BSYNC B1 ;  /* 0x0000000000017941 */ /* 0x000fea0003800000 */
.L_x_72:
        /* <DEDUP_REMOVED lines=10> */
.L_x_75:
[----:B------:R-:W-:Y:S05]  /*31b0*/  BSYNC B1 ;  /* 0x0000000000017941 */ /* 0x000fea0003800000 */
.L_x_74:
        /* <DEDUP_REMOVED lines=10> */
.L_x_77:
[----:B------:R-:W-:Y:S05]  /*3260*/  BSYNC B1 ;  /* 0x0000000000017941 */ /* 0x000fea0003800000 */
.L_x_76:
        /* <DEDUP_REMOVED lines=9> */
.L_x_79:
[----:B------:R-:W-:Y:S05]  /*3300*/  BSYNC B1 ;  /* 0x0000000000017941 */ /* 0x000fea0003800000 */
.L_x_78:
        /* <DEDUP_REMOVED lines=9> */
.L_x_81:
[----:B------:R-:W-:Y:S05]  /*33a0*/  BSYNC B1 ;  /* 0x0000000000017941 */ /* 0x000fea0003800000 */
.L_x_80:
        /* <DEDUP_REMOVED lines=10> */
.L_x_83:
[----:B------:R-:W-:Y:S05]  /*3450*/  BSYNC B1 ;  /* 0x0000000000017941 */ /* 0x000fea0003800000 */
.L_x_82:
        /* <DEDUP_REMOVED lines=10> */
.L_x_85:
[----:B------:R-:W-:Y:S05]  /*3500*/  BSYNC B1 ;  /* 0x0000000000017941 */ /* 0x000fea0003800000 */
.L_x_84:
        /* <DEDUP_REMOVED lines=9> */
.L_x_87:
[----:B------:R-:W-:Y:S05]  /*35a0*/  BSYNC B1 ;  /* 0x0000000000017941 */ /* 0x000fea0003800000 */
.L_x_86:
        /* <DEDUP_REMOVED lines=9> */
.L_x_89:
[----:B------:R-:W-:Y:S05]  /*3640*/  BSYNC B1 ;  /* 0x0000000000017941 */ /* 0x000fea0003800000 */
.L_x_88:
        /* <DEDUP_REMOVED lines=10> */
.L_x_91:
[----:B------:R-:W-:Y:S05]  /*36f0*/  BSYNC B1 ;  /* 0x0000000000017941 */ /* 0x000fea0003800000 */
.L_x_90:
        /* <DEDUP_REMOVED lines=10> */
.L_x_93:
[----:B------:R-:W-:Y:S05]  /*37a0*/  BSYNC B1 ;  /* 0x0000000000017941 */ /* 0x000fea0003800000 */
.L_x_92:
        /* <DEDUP_REMOVED lines=9> */
.L_x_95:
[----:B------:R-:W-:Y:S05]  /*3840*/  BSYNC B1 ;  /* 0x0000000000017941 */ /* 0x000fea0003800000 */
.L_x_94:
        /* <DEDUP_REMOVED lines=9> */
.L_x_97:
[----:B------:R-:W-:Y:S05]  /*38e0*/  BSYNC B1 ;  /* 0x0000000000017941 */ /* 0x000fea0003800000 */
.L_x_96:
        /* <DEDUP_REMOVED lines=10> */
.L_x_99:
[----:B------:R-:W-:Y:S05]  /*3990*/  BSYNC B1 ;  /* 0x0000000000017941 */ /* 0x000fea0003800000 */
.L_x_98:
        /* <DEDUP_REMOVED lines=10> */
.L_x_101:
[----:B------:R-:W-:Y:S05]  /*3a40*/  BSYNC B1 ;  /* 0x0000000000017941 */ /* 0x000fea0003800000 */
.L_x_100:
        /* <DEDUP_REMOVED lines=9> */
.L_x_103:
[----:B------:R-:W-:Y:S05]  /*3ae0*/  BSYNC B1 ;  /* 0x0000000000017941 */ /* 0x000fea0003800000 */
.L_x_102:
        /* <DEDUP_REMOVED lines=9> */
.L_x_105:
[----:B------:R-:W-:Y:S05]  /*3b80*/  BSYNC B1 ;  /* 0x0000000000017941 */ /* 0x000fea0003800000 */
.L_x_104:
        /* <DEDUP_REMOVED lines=10> */
.L_x_107:
[----:B------:R-:W-:Y:S05]  /*3c30*/  BSYNC B1 ;  /* 0x0000000000017941 */ /* 0x000fea0003800000 */
.L_x_106:
        /* <DEDUP_REMOVED lines=10> */
.L_x_109:
[----:B------:R-:W-:Y:S05]  /*3ce0*/  BSYNC B1 ;  /* 0x0000000000017941 */ /* 0x000fea0003800000 */
.L_x_108:
        /* <DEDUP_REMOVED lines=9> */
.L_x_111:
[----:B------:R-:W-:Y:S05]  /*3d80*/  BSYNC B1 ;  /* 0x0000000000017941 */ /* 0x000fea0003800000 */
.L_x_110:
        /* <DEDUP_REMOVED lines=9> */
.L_x_113:
[----:B------:R-:W-:Y:S05]  /*3e20*/  BSYNC B1 ;  /* 0x0000000000017941 */ /* 0x000fea0003800000 */
.L_x_112:
        /* <DEDUP_REMOVED lines=10> */
.L_x_115:
[----:B------:R-:W-:Y:S05]  /*3ed0*/  BSYNC B1 ;  /* 0x0000000000017941 */ /* 0x000fea0003800000 */
.L_x_114:
        /* <DEDUP_REMOVED lines=10> */
.L_x_117:
[----:B------:R-:W-:Y:S05]  /*3f80*/  BSYNC B1 ;  /* 0x0000000000017941 */ /* 0x000fea0003800000 */
.L_x_116:
        /* <DEDUP_REMOVED lines=9> */
.L_x_119:
[----:B------:R-:W-:Y:S05]  /*4020*/  BSYNC B1 ;  /* 0x0000000000017941 */ /* 0x000fea0003800000 */
.L_x_118:
        /* <DEDUP_REMOVED lines=9> */
.L_x_121:
[----:B------:R-:W-:Y:S05]  /*40c0*/  BSYNC B1 ;  /* 0x0000000000017941 */ /* 0x000fea0003800000 */
.L_x_120:
        /* <DEDUP_REMOVED lines=10> */
.L_x_123:
[----:B------:R-:W-:Y:S05]  /*4170*/  BSYNC B1 ;  /* 0x0000000000017941 */ /* 0x000fea0003800000 */
.L_x_122:
        /* <DEDUP_REMOVED lines=10> */
.L_x_125:
[----:B------:R-:W-:Y:S05]  /*4220*/  BSYNC B1 ;  /* 0x0000000000017941 */ /* 0x000fea0003800000 */
.L_x_124:
        /* <DEDUP_REMOVED lines=9> */
.L_x_127:
[----:B------:R-:W-:Y:S05]  /*42c0*/  BSYNC B1 ;  /* 0x0000000000017941 */ /* 0x000fea0003800000 */
.L_x_126:
        /* <DEDUP_REMOVED lines=9> */
.L_x_129:
[----:B------:R-:W-:Y:S05]  /*4360*/  BSYNC B1 ;  /* 0x0000000000017941 */ /* 0x000fea0003800000 */
.L_x_128:
        /* <DEDUP_REMOVED lines=10> */
.L_x_131:
[----:B------:R-:W-:Y:S05]  /*4410*/  BSYNC B1 ;  /* 0x0000000000017941 */ /* 0x000fea0003800000 */
.L_x_130:
        /* <DEDUP_REMOVED lines=10> */
.L_x_133:
[----:B------:R-:W-:Y:S05]  /*44c0*/  BSYNC B1 ;  /* 0x0000000000017941 */ /* 0x000fea0003800000 */
.L_x_132:
        /* <DEDUP_REMOVED lines=9> */
.L_x_135:
[----:B------:R-:W-:Y:S05]  /*4560*/  BSYNC B1 ;  /* 0x0000000000017941 */ /* 0x000fea0003800000 */
.L_x_134:
        /* <DEDUP_REMOVED lines=9> */
.L_x_137:
[----:B------:R-:W-:Y:S05]  /*4600*/  BSYNC B1 ;  /* 0x0000000000017941 */ /* 0x000fea0003800000 */
.L_x_136:
        /* <DEDUP_REMOVED lines=10> */
.L_x_139:
[----:B------:R-:W-:Y:S05]  /*46b0*/  BSYNC B1 ;  /* 0x0000000000017941 */ /* 0x000fea0003800000 */
.L_x_138:
        /* <DEDUP_REMOVED lines=10> */
.L_x_141:
[----:B------:R-:W-:Y:S05]  /*4760*/  BSYNC B1 ;  /* 0x0000000000017941 */ /* 0x000fea0003800000 */
.L_x_140:
        /* <DEDUP_REMOVED lines=9> */
.L_x_143:
[----:B------:R-:W-:Y:S05]  /*4800*/  BSYNC B1 ;  /* 0x0000000000017941 */ /* 0x000fea0003800000 */
.L_x_142:
        /* <DEDUP_REMOVED lines=9> */
.L_x_145:
[----:B------:R-:W-:Y:S05]  /*48a0*/  BSYNC B1 ;  /* 0x0000000000017941 */ /* 0x000fea0003800000 */
.L_x_144:
        /* <DEDUP_REMOVED lines=10> */
.L_x_147:
[----:B------:R-:W-:Y:S05]  /*4950*/  BSYNC B1 ;  /* 0x0000000000017941 */ /* 0x000fea0003800000 */
.L_x_146:
[----:B-----5:R-:W-:Y:S01]  /*4960*/  HADD2.F32 R5, -RZ, R24.H0_H0 ;  /* 0x20000018ff057230 */ /* 0x020fe20000004100 */
[----:B------:R-:W-:Y:S01]  /*4970*/  ISETP.GT.AND P0, PT, R4, 0x79, PT ;  /* 0x000000790400780c */ /* 0x000fe20003f04270 */
[----:B------:R-:W-:Y:S01]  /*4980*/  @P2 IMAD.MOV.U32 R4, RZ, RZ, R10 ;  /* 0x000000ffff042224 */ /* 0x000fe200078e000a */
[----:B------:R-:W-:Y:S02]  /*4990*/  BSSY B1, `(.L_x_148) ;  /* 0x000000a000017945 */ /* 0x000fe40003800000 */
[----:B------:R-:W-:Y:S01]  /*49a0*/  FMUL R5, R5, R88 ;  /* 0x0000005805057220 */ /* 0x000fe20000400000 */
[----:B------:R-:W-:-:S03]  /*49b0*/  ISETP.GT.AND P3, PT, R3, RZ, P0 ;  /* 0x000000ff0300720c */ /* 0x000fc60000764270 */
[----:B------:R-:W-:-:S05]  /*49c0*/  FFMA R5, R84, R19, R5 ;  /* 0x0000001354057223 */ /* 0x000fca0000000005 */
[----:B------:R-:W-:-:S04]  /*49d0*/  F2FP.F16.F32.PACK_AB R5, RZ, R5 ;  /* 0x00000005ff05723e */ /* 0x000fc800000000ff */
[----:B0-----:R-:W-:Y:S01]  /*49e0*/  PRMT R14, R5, 0x7610, R14 ;  /* 0x00007610050e7816 */ /* 0x001fe2000000000e */
[----:B------:R-:W-:-:S05]  /*49f0*/  @P2 IMAD.MOV.U32 R5, RZ, RZ, R11 ;  /* 0x000000ffff052224 */ /* 0x000fca00078e000b */
[----:B------:R0:W-:Y:S01]  /*4a00*/  @P2 STG.E.U16 desc[UR38][R4.64+0xf0], R14 ;  /* 0x0000f00e04002986 */ /* 0x0001e2000c101526 */
[----:B------:R-:W-:Y:S05]  /*4a10*/  @!P3 BRA `(.L_x_149) ;  /* 0x000000000004b947 */ /* 0x000fea0003800000 */
[----:B------:R0:W5:Y:S02]  /*4a20*/  LDG.E.LTC128B.U16 R24, desc[UR38][R6.64+0xf2] ;  /* 0x0000f22606187981 */ /* 0x000164000c1e1520 */
.L_x_149:
[----:B------:R-:W-:Y:S05]  /*4a30*/  BSYNC B1 ;  /* 0x0000000000017941 */ /* 0x000fea0003800000 */
.L_x_148:
        /* <DEDUP_REMOVED lines=9> */
.L_x_151:
[----:B------:R-:W-:Y:S05]  /*4ad0*/  BSYNC B1 ;  /* 0x0000000000017941 */ /* 0x000fea0003800000 */
.L_x_150:
[----:B-----5:R-:W-:Y:S01]  /*4ae0*/  HADD2.F32 R5, -RZ, R24.H0_H0 ;  /* 0x20000018ff057230 */ /* 0x020fe20000004100 */
[----:B------:R-:W-:Y:S01]  /*4af0*/  ISETP.GT.AND P0, PT, R3, 0x8, P0 ;  /* 0x000000080300780c */ /* 0x000fe20000704270 */
[----:B0-----:R-:W-:Y:S01]  /*4b00*/  @P1 IMAD.MOV.U32 R4, RZ, RZ, R12 ;  /* 0x000000ffff041224 */ /* 0x001fe200078e000c */
[----:B------:R-:W-:Y:S02]  /*4b10*/  BSSY B1, `(.L_x_152) ;  /* 0x0000009000017945 */ /* 0x000fe40003800000 */
[----:B------:R-:W-:-:S04]  /*4b20*/  FMUL R5, R5, R88 ;  /* 0x0000005805057220 */ /* 0x000fc80000400000 */
[----:B------:R-:W-:-:S05]  /*4b30*/  FFMA R5, R86, R19, R5 ;  /* 0x0000001356057223 */ /* 0x000fca0000000005 */
[----:B------:R-:W-:-:S04]  /*4b40*/  F2FP.F16.F32.PACK_AB R5, RZ, R5 ;  /* 0x00000005ff05723e */ /* 0x000fc800000000ff */
[----:B-1-3--:R-:W-:Y:S01]  /*4b50*/  PRMT R6, R5, 0x7610, R6 ;  /* 0x0000761005067816 */ /* 0x00afe20000000006 */
[----:B------:R-:W-:-:S05]  /*4b60*/  @P1 IMAD.MOV.U32 R5, RZ, RZ, R13 ;  /* 0x000000ffff051224 */ /* 0x000fca00078e000d */
[----:B------:R0:W-:Y:S01]  /*4b70*/  @P1 STG.E.U16 desc[UR38][R4.64+0xf0], R6 ;  /* 0x0000f00604001986 */ /* 0x0001e2000c101526 */
[----:B------:R-:W-:Y:S05]  /*4b80*/  @!P0 BRA `(.L_x_153) ;  /* 0x0000000000048947 */ /* 0x000fea0003800000 */
[----:B------:R1:W5:Y:S02]  /*4b90*/  LDG.E.LTC128B.U16 R24, desc[UR38][R8.64+0xf2] ;  /* 0x0000f22608187981 */ /* 0x000364000c1e1520 */
.L_x_153:
[----:B------:R-:W-:Y:S05]  /*4ba0*/  BSYNC B1 ;  /* 0x0000000000017941 */ /* 0x000fea0003800000 */
.L_x_152:
[----:B------:R-:W-:Y:S05]  /*4bb0*/  @!P0 BRA `(.L_x_154) ;  /* 0x0000001000e88947 */ /* 0x000fea0003800000 */
[----:B-----5:R-:W-:-:S05]  /*4bc0*/  HADD2.F32 R3, -RZ, R24.H0_H0 ;  /* 0x20000018ff037230 */ /* 0x020fca0000004100 */
[----:B0-----:R-:W-:-:S04]  /*4bd0*/  FMUL R4, R3, R88 ;  /* 0x0000005803047220 */ /* 0x001fc80000400000 */
[----:B------:R-:W-:-:S05]  /*4be0*/  FFMA R4, R87, R19, R4 ;  /* 0x0000001357047223 */ /* 0x000fca0000000004 */
[----:B------:R-:W-:-:S05]  /*4bf0*/  F2FP.F16.F32.PACK_AB R4, RZ, R4 ;  /* 0x00000004ff04723e */ /* 0x000fca00000000ff */
[----:B------:R3:W-:Y:S01]  /*4c00*/  STG.E.U16 desc[UR38][R12.64+0xf2], R4 ;  /* 0x0000f2040c007986 */ /* 0x0007e2000c101526 */
[----:B------:R-:W-:Y:S05]  /*4c10*/  BRA `(.L_x_154) ;  /* 0x0000001000d07947 */ /* 0x000fea0003800000 */
.L_x_29:
[----:B------:R-:W-:Y:S01]  /*4c20*/  ISETP.GT.AND P3, PT, R4, 0x1, PT ;  /* 0x000000010400780c */ /* 0x000fe20003f64270 */
[----:B------:R-:W-:Y:S01]  /*4c30*/  ULDC.64 UR4, c[0x0][0x5c0] ;  /* 0x0001700000047ab9 */ /* 0x000fe20000000a00 */
[-C--:B------:R-:W-:Y:S01]  /*4c40*/  FMUL R24, R24, R19.reuse ;  /* 0x0000001318187220 */ /* 0x080fe20000400000 */
[----:B------:R-:W-:Y:S01]  /*4c50*/  LEA R6, P4, R102, UR4, 0x1 ;  /* 0x0000000466067c11 */ /* 0x000fe2000f8808ff */
[-C--:B------:R-:W-:Y:S01]  /*4c60*/  FMUL R25, R25, R19.reuse ;  /* 0x0000001319197220 */ /* 0x080fe20000400000 */
[----:B------:R-:W-:Y:S01]  /*4c70*/  ISETP.GT.AND P0, PT, R3, RZ, P3 ;  /* 0x000000ff0300720c */ /* 0x000fe20001f04270 */
[-C--:B------:R-:W-:Y:S01]  /*4c80*/  FMUL R26, R26, R19.reuse ;  /* 0x000000131a1a7220 */ /* 0x080fe20000400000 */
[----:B------:R-:W-:Y:S01]  /*4c90*/  F2FP.F16.F32.PACK_AB R24, RZ, R24 ;  /* 0x00000018ff18723e */ /* 0x000fe200000000ff */
[-C--:B------:R-:W-:Y:S01]  /*4ca0*/  FMUL R27, R27, R19.reuse ;  /* 0x000000131b1b7220 */ /* 0x080fe20000400000 */
[----:B------:R-:W-:Y:S01]  /*4cb0*/  LEA.HI.X R7, R102, UR5, R113, 0x1, P4 ;  /* 0x0000000566077c11 */ /* 0x000fe2000a0f0c71 */
[----:B------:R-:W-:Y:S01]  /*4cc0*/  FMUL R28, R28, R19 ;  /* 0x000000131c1c7220 */ /* 0x000fe20000400000 */
[----:B------:R-:W-:Y:S01]  /*4cd0*/  F2FP.F16.F32.PACK_AB R25, RZ, R25 ;  /* 0x00000019ff19723e */ /* 0x000fe200000000ff */
[-C--:B------:R-:W-:Y:S01]  /*4ce0*/  FMUL R29, R29, R19.reuse ;  /* 0x000000131d1d7220 */ /* 0x080fe20000400000 */
[----:B------:R-:W-:Y:S01]  /*4cf0*/  ISETP.GT.AND P2, PT, R3, 0x8, P2 ;  /* 0x000000080300780c */ /* 0x000fe20001744270 */
[----:B------:R-:W-:Y:S01]  /*4d00*/  @P1 STG.E.U16 desc[UR38][R6.64], R24 ;  /* 0x0000001806001986 */ /* 0x000fe2000c101526 */
[----:B------:R-:W-:Y:S01]  /*4d10*/  ISETP.GT.AND P1, PT, R4, 0x8, PT ;  /* 0x000000080400780c */ /* 0x000fe20003f24270 */
[-C--:B------:R-:W-:Y:S01]  /*4d20*/  FMUL R30, R30, R19.reuse ;  /* 0x000000131e1e7220 */ /* 0x080fe20000400000 */
[C---:B------:R-:W-:Y:S01]  /*4d30*/  SHF.L.U64.HI R5, R92.reuse, 0x1, R91 ;  /* 0x000000015c057819 */ /* 0x040fe2000001025b */
[----:B------:R-:W-:Y:S01]  /*4d40*/  @P0 STG.E.U16 desc[UR38][R6.64+0x2], R25 ;  /* 0x0000021906000986 */ /* 0x000fe2000c101526 */
[----:B------:R-:W-:Y:S01]  /*4d50*/  LEA R8, P5, R92, R6, 0x1 ;  /* 0x000000065c087211 */ /* 0x000fe200078a08ff */
[-C--:B------:R-:W-:Y:S01]  /*4d60*/  FMUL R31, R31, R19.reuse ;  /* 0x000000131f1f7220 */ /* 0x080fe20000400000 */
[----:B------:R-:W-:Y:S01]  /*4d70*/  ISETP.GT.AND P3, PT, R3, 0x8, P3 ;  /* 0x000000080300780c */ /* 0x000fe20001f64270 */
[-C--:B------:R-:W-:Y:S01]  /*4d80*/  FMUL R32, R32, R19.reuse ;  /* 0x0000001320207220 */ /* 0x080fe20000400000 */
[----:B------:R-:W-:Y:S01]  /*4d90*/  ISETP.GT.AND P0, PT, R4, 0x9, PT ;  /* 0x000000090400780c */ /* 0x000fe20003f04270 */
[----:B------:R-:W-:Y:S01]  /*4da0*/  IMAD.X R9, R5, 0x1, R7, P5 ;  /* 0x0000000105097824 */ /* 0x000fe200028e0607 */
[----:B------:R-:W-:Y:S01]  /*4db0*/  ISETP.GT.AND P4, PT, R3, RZ, P1 ;  /* 0x000000ff0300720c */ /* 0x000fe20000f84270 */
[-C--:B------:R-:W-:Y:S01]  /*4dc0*/  FMUL R33, R33, R19.reuse ;  /* 0x0000001321217220 */ /* 0x080fe20000400000 */
[----:B------:R-:W-:Y:S01]  /*4dd0*/  F2FP.F16.F32.PACK_AB R26, RZ, R26 ;  /* 0x0000001aff1a723e */ /* 0x000fe200000000ff */
[-C--:B------:R-:W-:Y:S01]  /*4de0*/  FMUL R34, R34, R19.reuse ;  /* 0x0000001322227220 */ /* 0x080fe20000400000 */
[----:B------:R-:W-:Y:S01]  /*4df0*/  ISETP.GT.AND P5, PT, R3, RZ, P0 ;  /* 0x000000ff0300720c */ /* 0x000fe200007a4270 */
[----:B------:R-:W-:Y:S01]  /*4e00*/  FMUL R35, R35, R19 ;  /* 0x0000001323237220 */ /* 0x000fe20000400000 */
[----:B------:R-:W-:Y:S01]  /*4e10*/  F2FP.F16.F32.PACK_AB R27, RZ, R27 ;  /* 0x0000001bff1b723e */ /* 0x000fe200000000ff */
[----:B------:R-:W-:Y:S01]  /*4e20*/  @P2 STG.E.U16 desc[UR38][R8.64], R26 ;  /* 0x0000001a08002986 */ /* 0x000fe2000c101526 */
[----:B------:R-:W-:Y:S01]  /*4e30*/  F2FP.F16.F32.PACK_AB R28, RZ, R28 ;  /* 0x0000001cff1c723e */ /* 0x000fe200000000ff */
[-C--:B------:R-:W-:Y:S01]  /*4e40*/  FMUL R36, R36, R19.reuse ;  /* 0x0000001324247220 */ /* 0x080fe20000400000 */
[----:B------:R-:W-:Y:S01]  /*4e50*/  ISETP.GT.AND P2, PT, R3, 0x8, P1 ;  /* 0x000000080300780c */ /* 0x000fe20000f44270 */
[----:B------:R-:W-:Y:S01]  /*4e60*/  @P3 STG.E.U16 desc[UR38][R8.64+0x2], R27 ;  /* 0x0000021b08003986 */ /* 0x000fe2000c101526 */
[----:B------:R-:W-:Y:S01]  /*4e70*/  ISETP.GT.AND P1, PT, R4, 0x10, PT ;  /* 0x000000100400780c */ /* 0x000fe20003f24270 */
[----:B------:R-:W-:Y:S01]  /*4e80*/  FMUL R37, R37, R19 ;  /* 0x0000001325257220 */ /* 0x000fe20000400000 */
[----:B------:R-:W-:Y:S01]  /*4e90*/  F2FP.F16.F32.PACK_AB R29, RZ, R29 ;  /* 0x0000001dff1d723e */ /* 0x000fe200000000ff */
[----:B------:R-:W-:Y:S01]  /*4ea0*/  @P4 STG.E.U16 desc[UR38][R6.64+0x10], R28 ;  /* 0x0000101c06004986 */ /* 0x000fe2000c101526 */
[C---:B------:R-:W-:Y:S01]  /*4eb0*/  ISETP.GT.AND P3, PT, R3.reuse, 0x8, P0 ;  /* 0x000000080300780c */ /* 0x040fe20000764270 */
[-C--:B------:R-:W-:Y:S01]  /*4ec0*/  FMUL R38, R38, R19.reuse ;  /* 0x0000001326267220 */ /* 0x080fe20000400000 */
[----:B------:R-:W-:Y:S01]  /*4ed0*/  ISETP.GT.AND P0, PT, R4, 0x11, PT ;  /* 0x000000110400780c */ /* 0x000fe20003f04270 */
[----:B------:R-:W-:Y:S01]  /*4ee0*/  @P5 STG.E.U16 desc[UR38][R6.64+0x12], R29 ;  /* 0x0000121d06005986 */ /* 0x000fe2000c101526 */
        /* <DEDUP_REMOVED lines=161> */
[----:B------:R-:W-:Y:S01]  /*5900*/  FMUL R87, R87, R19 ;  /* 0x0000001357577220 */ /* 0x000fe20000400000 */
[----:B------:R-:W-:-:S02]  /*5910*/  F2FP.F16.F32.PACK_AB R62, RZ, R62 ;  /* 0x0000003eff3e723e */ /* 0x000fc400000000ff */
[C---:B------:R-:W-:Y:S02]  /*5920*/  ISETP.GT.AND P5, PT, R3.reuse, RZ, P0 ;  /* 0x000000ff0300720c */ /* 0x040fe400007a4270 */
[----:B------:R-:W-:Y:S01]  /*5930*/  F2FP.F16.F32.PACK_AB R63, RZ, R63 ;  /* 0x0000003fff3f723e */ /* 0x000fe200000000ff */
[----:B------:R-:W-:Y:S01]  /*5940*/  @P2 STG.E.U16 desc[UR38][R8.64+0x90], R62 ;  /* 0x0000903e08002986 */ /* 0x000fe2000c101526 */
[----:B------:R-:W-:Y:S02]  /*5950*/  F2FP.F16.F32.PACK_AB R64, RZ, R64 ;  /* 0x00000040ff40723e */ /* 0x000fe400000000ff */
[C---:B------:R-:W-:Y:S01]  /*5960*/  ISETP.GT.AND P2, PT, R3.reuse, 0x8, P1 ;  /* 0x000000080300780c */ /* 0x040fe20000f44270 */
[----:B------:R-:W-:Y:S01]  /*5970*/  @P3 STG.E.U16 desc[UR38][R8.64+0x92], R63 ;  /* 0x0000923f08003986 */ /* 0x000fe2000c101526 */
[----:B------:R-:W-:Y:S02]  /*5980*/  ISETP.GT.AND P1, PT, R4, 0x58, PT ;  /* 0x000000580400780c */ /* 0x000fe40003f24270 */
[----:B------:R-:W-:Y:S01]  /*5990*/  F2FP.F16.F32.PACK_AB R65, RZ, R65 ;  /* 0x00000041ff41723e */ /* 0x000fe200000000ff */
[----:B------:R-:W-:Y:S01]  /*59a0*/  @P4 STG.E.U16 desc[UR38][R6.64+0xa0], R64 ;  /* 0x0000a04006004986 */ /* 0x000fe2000c101526 */
[----:B------:R-:W-:-:S02]  /*59b0*/  ISETP.GT.AND P3, PT, R3, 0x8, P0 ;  /* 0x000000080300780c */ /* 0x000fc40000764270 */
[----:B------:R-:W-:Y:S01]  /*59c0*/  ISETP.GT.AND P0, PT, R4, 0x59, PT ;  /* 0x000000590400780c */ /* 0x000fe20003f04270 */
[----:B------:R-:W-:Y:S01]  /*59d0*/  @P5 STG.E.U16 desc[UR38][R6.64+0xa2], R65 ;  /* 0x0000a24106005986 */ /* 0x000fe2000c101526 */
[C---:B------:R-:W-:Y:S02]  /*59e0*/  ISETP.GT.AND P4, PT, R3.reuse, RZ, P1 ;  /* 0x000000ff0300720c */ /* 0x040fe40000f84270 */
[----:B------:R-:W-:Y:S02]  /*59f0*/  F2FP.F16.F32.PACK_AB R66, RZ, R66 ;  /* 0x00000042ff42723e */ /* 0x000fe400000000ff */
[----:B------:R-:W-:Y:S02]  /*5a00*/  ISETP.GT.AND P5, PT, R3, RZ, P0 ;  /* 0x000000ff0300720c */ /* 0x000fe400007a4270 */
[----:B------:R-:W-:Y:S01]  /*5a10*/  F2FP.F16.F32.PACK_AB R67, RZ, R67 ;  /* 0x00000043ff43723e */ /* 0x000fe200000000ff */
[----:B------:R-:W-:Y:S01]  /*5a20*/  @P2 STG.E.U16 desc[UR38][R8.64+0xa0], R66 ;  /* 0x0000a04208002986 */ /* 0x000fe2000c101526 */
[----:B------:R-:W-:-:S02]  /*5a30*/  F2FP.F16.F32.PACK_AB R68, RZ, R68 ;  /* 0x00000044ff44723e */ /* 0x000fc400000000ff */
[C---:B------:R-:W-:Y:S01]  /*5a40*/  ISETP.GT.AND P2, PT, R3.reuse, 0x8, P1 ;  /* 0x000000080300780c */ /* 0x040fe20000f44270 */
[----:B------:R-:W-:Y:S01]  /*5a50*/  @P3 STG.E.U16 desc[UR38][R8.64+0xa2], R67 ;  /* 0x0000a24308003986 */ /* 0x000fe2000c101526 */
[C---:B------:R-:W-:Y:S02]  /*5a60*/  ISETP.GT.AND P1, PT, R4.reuse, 0x60, PT ;  /* 0x000000600400780c */ /* 0x040fe40003f24270 */
[----:B------:R-:W-:Y:S01]  /*5a70*/  F2FP.F16.F32.PACK_AB R69, RZ, R69 ;  /* 0x00000045ff45723e */ /* 0x000fe200000000ff */
[----:B------:R-:W-:Y:S01]  /*5a80*/  @P4 STG.E.U16 desc[UR38][R6.64+0xb0], R68 ;  /* 0x0000b04406004986 */ /* 0x000fe2000c101526 */
[C---:B------:R-:W-:Y:S02]  /*5a90*/  ISETP.GT.AND P3, PT, R3.reuse, 0x8, P0 ;  /* 0x000000080300780c */ /* 0x040fe40000764270 */
[----:B------:R-:W-:Y:S01]  /*5aa0*/  ISETP.GT.AND P0, PT, R4, 0x61, PT ;  /* 0x000000610400780c */ /* 0x000fe20003f04270 */
[----:B------:R-:W-:Y:S01]  /*5ab0*/  @P5 STG.E.U16 desc[UR38][R6.64+0xb2], R69 ;  /* 0x0000b24506005986 */ /* 0x000fe2000c101526 */
[----:B------:R-:W-:-:S02]  /*5ac0*/  ISETP.GT.AND P4, PT, R3, RZ, P1 ;  /* 0x000000ff0300720c */ /* 0x000fc40000f84270 */
[C---:B------:R-:W-:Y:S02]  /*5ad0*/  ISETP.GT.AND P5, PT, R3.reuse, RZ, P0 ;  /* 0x000000ff0300720c */ /* 0x040fe400007a4270 */
[----:B------:R-:W-:Y:S02]  /*5ae0*/  F2FP.F16.F32.PACK_AB R70, RZ, R70 ;  /* 0x00000046ff46723e */ /* 0x000fe400000000ff */
[----:B------:R-:W-:Y:S02]  /*5af0*/  F2FP.F16.F32.PACK_AB R71, RZ, R71 ;  /* 0x00000047ff47723e */ /* 0x000fe400000000ff */
[----:B------:R-:W-:Y:S01]  /*5b00*/  F2FP.F16.F32.PACK_AB R72, RZ, R72 ;  /* 0x00000048ff48723e */ /* 0x000fe200000000ff */
[----:B------:R-:W-:Y:S01]  /*5b10*/  @P2 STG.E.U16 desc[UR38][R8.64+0xb0], R70 ;  /* 0x0000b04608002986 */ /* 0x000fe2000c101526 */
[----:B------:R-:W-:Y:S02]  /*5b20*/  F2FP.F16.F32.PACK_AB R73, RZ, R73 ;  /* 0x00000049ff49723e */ /* 0x000fe400000000ff */
[C---:B------:R-:W-:Y:S01]  /*5b30*/  ISETP.GT.AND P1, PT, R3.reuse, 0x8, P1 ;  /* 0x000000080300780c */ /* 0x040fe20000f24270 */
[----:B------:R-:W-:Y:S01]  /*5b40*/  @P3 STG.E.U16 desc[UR38][R8.64+0xb2], R71 ;  /* 0x0000b24708003986 */ /* 0x000fe2000c101526 */
[----:B------:R-:W-:-:S02]  /*5b50*/  ISETP.GT.AND P2, PT, R3, 0x8, P0 ;  /* 0x000000080300780c */ /* 0x000fc40000744270 */
[C---:B------:R-:W-:Y:S01]  /*5b60*/  ISETP.GT.AND P0, PT, R4.reuse, 0x69, PT ;  /* 0x000000690400780c */ /* 0x040fe20003f04270 */
[----:B------:R-:W-:Y:S01]  /*5b70*/  @P4 STG.E.U16 desc[UR38][R6.64+0xc0], R72 ;  /* 0x0000c04806004986 */ /* 0x000fe2000c101526 */
[----:B------:R-:W-:Y:S02]  /*5b80*/  ISETP.GT.AND P4, PT, R4, 0x68, PT ;  /* 0x000000680400780c */ /* 0x000fe40003f84270 */
[----:B------:R-:W-:Y:S01]  /*5b90*/  F2FP.F16.F32.PACK_AB R74, RZ, R74 ;  /* 0x0000004aff4a723e */ /* 0x000fe200000000ff */
[----:B------:R-:W-:Y:S01]  /*5ba0*/  @P5 STG.E.U16 desc[UR38][R6.64+0xc2], R73 ;  /* 0x0000c24906005986 */ /* 0x000fe2000c101526 */
[C---:B------:R-:W-:Y:S02]  /*5bb0*/  ISETP.GT.AND P5, PT, R3.reuse, RZ, P4 ;  /* 0x000000ff0300720c */ /* 0x040fe400027a4270 */
[----:B------:R-:W-:Y:S01]  /*5bc0*/  ISETP.GT.AND P3, PT, R3, RZ, P0 ;  /* 0x000000ff0300720c */ /* 0x000fe20000764270 */
[----:B------:R-:W-:Y:S01]  /*5bd0*/  @P1 STG.E.U16 desc[UR38][R8.64+0xc0], R74 ;  /* 0x0000c04a08001986 */ /* 0x000fe2000c101526 */
[----:B------:R-:W-:-:S02]  /*5be0*/  F2FP.F16.F32.PACK_AB R75, RZ, R75 ;  /* 0x0000004bff4b723e */ /* 0x000fc400000000ff */
[----:B------:R-:W-:Y:S02]  /*5bf0*/  F2FP.F16.F32.PACK_AB R76, RZ, R76 ;  /* 0x0000004cff4c723e */ /* 0x000fe400000000ff */
[C---:B------:R-:W-:Y:S01]  /*5c00*/  ISETP.GT.AND P4, PT, R3.reuse, 0x8, P4 ;  /* 0x000000080300780c */ /* 0x040fe20002784270 */
[----:B------:R-:W-:Y:S01]  /*5c10*/  @P2 STG.E.U16 desc[UR38][R8.64+0xc2], R75 ;  /* 0x0000c24b08002986 */ /* 0x000fe2000c101526 */
[----:B------:R-:W-:Y:S02]  /*5c20*/  F2FP.F16.F32.PACK_AB R77, RZ, R77 ;  /* 0x0000004dff4d723e */ /* 0x000fe400000000ff */
[C---:B------:R-:W-:Y:S01]  /*5c30*/  ISETP.GT.AND P2, PT, R4.reuse, 0x71, PT ;  /* 0x000000710400780c */ /* 0x040fe20003f44270 */
[----:B------:R-:W-:Y:S01]  /*5c40*/  @P5 STG.E.U16 desc[UR38][R6.64+0xd0], R76 ;  /* 0x0000d04c06005986 */ /* 0x000fe2000c101526 */
[----:B------:R-:W-:Y:S02]  /*5c50*/  ISETP.GT.AND P5, PT, R3, 0x8, P0 ;  /* 0x000000080300780c */ /* 0x000fe400007a4270 */
[C---:B------:R-:W-:Y:S01]  /*5c60*/  ISETP.GT.AND P1, PT, R4.reuse, 0x78, PT ;  /* 0x000000780400780c */ /* 0x040fe20003f24270 */
[----:B------:R-:W-:Y:S01]  /*5c70*/  @P3 STG.E.U16 desc[UR38][R6.64+0xd2], R77 ;  /* 0x0000d24d06003986 */ /* 0x000fe2000c101526 */
[----:B------:R-:W-:-:S02]  /*5c80*/  ISETP.GT.AND P3, PT, R4, 0x70, PT ;  /* 0x000000700400780c */ /* 0x000fc40003f64270 */
[----:B------:R-:W-:Y:S01]  /*5c90*/  ISETP.GT.AND P0, PT, R4, 0x79, PT ;  /* 0x000000790400780c */ /* 0x000fe20003f04270 */
[----:B------:R-:W-:Y:S01]  /*5ca0*/  @P4 IMAD.MOV.U32 R4, RZ, RZ, R8 ;  /* 0x000000ffff044224 */ /* 0x000fe200078e0008 */
[----:B------:R-:W-:Y:S01]  /*5cb0*/  F2FP.F16.F32.PACK_AB R78, RZ, R78 ;  /* 0x0000004eff4e723e */ /* 0x000fe200000000ff */
[----:B------:R-:W-:Y:S01]  /*5cc0*/  @P4 IMAD.MOV.U32 R5, RZ, RZ, R9 ;  /* 0x000000ffff054224 */ /* 0x000fe200078e0009 */
[----:B------:R-:W-:Y:S02]  /*5cd0*/  F2FP.F16.F32.PACK_AB R79, RZ, R79 ;  /* 0x0000004fff4f723e */ /* 0x000fe400000000ff */
[----:B------:R-:W-:Y:S02]  /*5ce0*/  F2FP.F16.F32.PACK_AB R80, RZ, R80 ;  /* 0x00000050ff50723e */ /* 0x000fe400000000ff */
[----:B------:R0:W-:Y:S01]  /*5cf0*/  @P4 STG.E.U16 desc[UR38][R4.64+0xd0], R78 ;  /* 0x0000d04e04004986 */ /* 0x0001e2000c101526 */
[----:B------:R-:W-:Y:S02]  /*5d00*/  ISETP.GT.AND P4, PT, R3, RZ, P2 ;  /* 0x000000ff0300720c */ /* 0x000fe40001784270 */
[----:B------:R-:W-:-:S02]  /*5d10*/  F2FP.F16.F32.PACK_AB R81, RZ, R81 ;  /* 0x00000051ff51723e */ /* 0x000fc400000000ff */
[----:B------:R-:W-:Y:S02]  /*5d20*/  ISETP.GT.AND P2, PT, R3, 0x8, P2 ;  /* 0x000000080300780c */ /* 0x000fe40001744270 */
[----:B------:R-:W-:Y:S02]  /*5d30*/  F2FP.F16.F32.PACK_AB R82, RZ, R82 ;  /* 0x00000052ff52723e */ /* 0x000fe400000000ff */
[----:B------:R-:W-:Y:S02]  /*5d40*/  F2FP.F16.F32.PACK_AB R83, RZ, R83 ;  /* 0x00000053ff53723e */ /* 0x000fe400000000ff */
[----:B------:R-:W-:Y:S01]  /*5d50*/  F2FP.F16.F32.PACK_AB R84, RZ, R84 ;  /* 0x00000054ff54723e */ /* 0x000fe200000000ff */
[----:B0-----:R-:W-:Y:S01]  /*5d60*/  @P5 IMAD.MOV.U32 R4, RZ, RZ, R8 ;  /* 0x000000ffff045224 */ /* 0x001fe200078e0008 */
[----:B------:R-:W-:Y:S01]  /*5d70*/  F2FP.F16.F32.PACK_AB R85, RZ, R85 ;  /* 0x00000055ff55723e */ /* 0x000fe200000000ff */
[----:B------:R-:W-:Y:S01]  /*5d80*/  @P5 IMAD.MOV.U32 R5, RZ, RZ, R9 ;  /* 0x000000ffff055224 */ /* 0x000fe200078e0009 */
[----:B------:R-:W-:-:S02]  /*5d90*/  F2FP.F16.F32.PACK_AB R86, RZ, R86 ;  /* 0x00000056ff56723e */ /* 0x000fc400000000ff */
[----:B------:R-:W-:Y:S02]  /*5da0*/  F2FP.F16.F32.PACK_AB R87, RZ, R87 ;  /* 0x00000057ff57723e */ /* 0x000fe400000000ff */
[----:B------:R0:W-:Y:S01]  /*5db0*/  @P5 STG.E.U16 desc[UR38][R4.64+0xd2], R79 ;  /* 0x0000d24f04005986 */ /* 0x0001e2000c101526 */
[C---:B------:R-:W-:Y:S02]  /*5dc0*/  ISETP.GT.AND P5, PT, R3.reuse, RZ, P3 ;  /* 0x000000ff0300720c */ /* 0x040fe40001fa4270 */
[----:B------:R-:W-:-:S11]  /*5dd0*/  ISETP.GT.AND P3, PT, R3, 0x8, P3 ;  /* 0x000000080300780c */ /* 0x000fd60001f64270 */
[----:B0-----:R-:W-:Y:S02]  /*5de0*/  @P5 IMAD.MOV.U32 R4, RZ, RZ, R6 ;  /* 0x000000ffff045224 */ /* 0x001fe400078e0006 */
[----:B------:R-:W-:-:S05]  /*5df0*/  @P5 IMAD.MOV.U32 R5, RZ, RZ, R7 ;  /* 0x000000ffff055224 */ /* 0x000fca00078e0007 */
[----:B------:R0:W-:Y:S01]  /*5e00*/  @P5 STG.E.U16 desc[UR38][R4.64+0xe0], R80 ;  /* 0x0000e05004005986 */ /* 0x0001e2000c101526 */
[C---:B------:R-:W-:Y:S02]  /*5e10*/  ISETP.GT.AND P5, PT, R3.reuse, RZ, P0 ;  /* 0x000000ff0300720c */ /* 0x040fe400007a4270 */
[----:B------:R-:W-:Y:S01]  /*5e20*/  ISETP.GT.AND P0, PT, R3, 0x8, P0 ;  /* 0x000000080300780c */ /* 0x000fe20000704270 */
[----:B0-----:R-:W-:Y:S02]  /*5e30*/  @P4 IMAD.MOV.U32 R4, RZ, RZ, R6 ;  /* 0x000000ffff044224 */ /* 0x001fe400078e0006 */
[----:B------:R-:W-:-:S05]  /*5e40*/  @P4 IMAD.MOV.U32 R5, RZ, RZ, R7 ;  /* 0x000000ffff054224 */ /* 0x000fca00078e0007 */
[----:B------:R0:W-:Y:S01]  /*5e50*/  @P4 STG.E.U16 desc[UR38][R4.64+0xe2], R81 ;  /* 0x0000e25104004986 */ /* 0x0001e2000c101526 */
[C---:B------:R-:W-:Y:S02]  /*5e60*/  ISETP.GT.AND P4, PT, R3.reuse, RZ, P1 ;  /* 0x000000ff0300720c */ /* 0x040fe40000f84270 */
[----:B------:R-:W-:Y:S01]  /*5e70*/  ISETP.GT.AND P1, PT, R3, 0x8, P1 ;  /* 0x000000080300780c */ /* 0x000fe20000f24270 */
[----:B0-----:R-:W-:Y:S02]  /*5e80*/  @P3 IMAD.MOV.U32 R4, RZ, RZ, R8 ;  /* 0x000000ffff043224 */ /* 0x001fe400078e0008 */
[----:B------:R-:W-:-:S05]  /*5e90*/  @P3 IMAD.MOV.U32 R5, RZ, RZ, R9 ;  /* 0x000000ffff053224 */ /* 0x000fca00078e0009 */
[----:B------:R0:W-:Y:S02]  /*5ea0*/  @P3 STG.E.U16 desc[UR38][R4.64+0xe0], R82 ;  /* 0x0000e05204003986 */ /* 0x0001e4000c101526 */
[----:B0-----:R-:W-:Y:S02]  /*5eb0*/  @P2 IMAD.MOV.U32 R4, RZ, RZ, R8 ;  /* 0x000000ffff042224 */ /* 0x001fe400078e0008 */
[----:B------:R-:W-:-:S05]  /*5ec0*/  @P2 IMAD.MOV.U32 R5, RZ, RZ, R9 ;  /* 0x000000ffff052224 */ /* 0x000fca00078e0009 */
[----:B------:R0:W-:Y:S02]  /*5ed0*/  @P2 STG.E.U16 desc[UR38][R4.64+0xe2], R83 ;  /* 0x0000e25304002986 */ /* 0x0001e4000c101526 */
[----:B0-----:R-:W-:Y:S02]  /*5ee0*/  @P4 IMAD.MOV.U32 R4, RZ, RZ, R6 ;  /* 0x000000ffff044224 */ /* 0x001fe400078e0006 */
[----:B------:R-:W-:-:S05]  /*5ef0*/  @P4 IMAD.MOV.U32 R5, RZ, RZ, R7 ;  /* 0x000000ffff054224 */ /* 0x000fca00078e0007 */
[----:B------:R0:W-:Y:S04]  /*5f00*/  @P4 STG.E.U16 desc[UR38][R4.64+0xf0], R84 ;  /* 0x0000f05404004986 */ /* 0x0001e8000c101526 */
[----:B------:R1:W-:Y:S01]  /*5f10*/  @P5 STG.E.U16 desc[UR38][R6.64+0xf2], R85 ;  /* 0x0000f25506005986 */ /* 0x0003e2000c101526 */
[----:B0-----:R-:W-:Y:S02]  /*5f20*/  @P1 IMAD.MOV.U32 R4, RZ, RZ, R8 ;  /* 0x000000ffff041224 */ /* 0x001fe400078e0008 */
[----:B------:R-:W-:-:S05]  /*5f30*/  @P1 IMAD.MOV.U32 R5, RZ, RZ, R9 ;  /* 0x000000ffff051224 */ /* 0x000fca00078e0009 */
[----:B------:R1:W-:Y:S04]  /*5f40*/  @P1 STG.E.U16 desc[UR38][R4.64+0xf0], R86 ;  /* 0x0000f05604001986 */ /* 0x0003e8000c101526 */
[----:B------:R1:W-:Y:S02]  /*5f50*/  @P0 STG.E.U16 desc[UR38][R8.64+0xf2], R87 ;  /* 0x0000f25708000986 */ /* 0x0003e4000c101526 */
.L_x_154:
[----:B------:R-:W-:Y:S05]  /*5f60*/  BSYNC B0 ;  /* 0x0000000000007941 */ /* 0x000fea0003800000 */
.L_x_28:
[----:B------:R-:W-:Y:S01]  /*5f70*/  IADD3 R16, P0, R16, UR36, RZ ;  /* 0x0000002410107c10 */ /* 0x000fe2000ff1e0ff */
[----:B------:R-:W-:Y:S01]  /*5f80*/  ULDC.64 UR4, c[0x0][0x650] ;  /* 0x0001940000047ab9 */ /* 0x000fe20000000a00 */
[----:B------:R-:W-:Y:S01]  /*5f90*/  PRMT R3, RZ, 0x7610, R3 ;  /* 0x00007610ff037816 */ /* 0x000fe20000000003 */
[----:B------:R-:W-:Y:S01]  /*5fa0*/  IMAD.MOV.U32 R100, RZ, RZ, -0x1 ;  /* 0xffffffffff647424 */ /* 0x000fe200078e00ff */
[----:B------:R-:W-:Y:S01]  /*5fb0*/  IADD3.X R17, R17, UR42, RZ, P0, !PT ;  /* 0x0000002a11117c10 */ /* 0x000fe200087fe4ff */
[----:B------:R-:W-:Y:S01]  /*5fc0*/  IMAD.MOV.U32 R99, RZ, RZ, -0x1 ;  /* 0xffffffffff637424 */ /* 0x000fe200078e00ff */
[----:B------:R-:W-:-:S04]  /*5fd0*/  ISETP.GE.U32.AND P0, PT, R16, UR4, PT ;  /* 0x0000000410007c0c */ /* 0x000fc8000bf06070 */
[----:B------:R-:W-:-:S13]  /*5fe0*/  ISETP.GE.U32.AND.EX P0, PT, R17, UR5, PT, P0 ;  /* 0x0000000511007c0c */ /* 0x000fda000bf06100 */
[----:B------:R-:W-:Y:S05]  /*5ff0*/  @P0 BRA `(.L_x_155) ;  /* 0x00000004004c0947 */ /* 0x000fea0003800000 */
[----:B------:R-:W0:Y:S01]  /*6000*/  LDC.64 R10, c[0x0][0x628] ;  /* 0x00018a00ff0a7b82 */ /* 0x000e220000000a00 */
[----:B---3--:R-:W3:Y:S01]  /*6010*/  S2R R12, SR_CTAID.X ;  /* 0x00000000000c7919 */ /* 0x008ee20000002500 */
[----:B-12-4-:R-:W-:Y:S02]  /*6020*/  IMAD.MOV.U32 R8, RZ, RZ, R16 ;  /* 0x000000ffff087224 */ /* 0x016fe400078e0010 */
[----:B------:R-:W-:Y:S01]  /*6030*/  IMAD.MOV.U32 R9, RZ, RZ, R17 ;  /* 0x000000ffff097224 */ /* 0x000fe200078e0011 */
[----:B------:R-:W1:Y:S03]  /*6040*/  S2R R20, SR_CTAID.Y ;  /* 0x0000000000147919 */ /* 0x000e660000002600 */
[----:B------:R-:W2:Y:S08]  /*6050*/  LDC R0, c[0x0][0x630] ;  /* 0x00018c00ff007b82 */ /* 0x000eb00000000800 */
[----:B------:R-:W4:Y:S01]  /*6060*/  LDC.64 R14, c[0x0][0x620] ;  /* 0x00018800ff0e7b82 */ /* 0x000f220000000a00 */
[----:B0-----:R-:W-:-:S04]  /*6070*/  ISETP.NE.U32.AND P0, PT, R10, RZ, PT ;  /* 0x000000ff0a00720c */ /* 0x001fc80003f05070 */
[----:B------:R-:W-:-:S13]  /*6080*/  ISETP.NE.AND.EX P0, PT, R11, RZ, PT, P0 ;  /* 0x000000ff0b00720c */ /* 0x000fda0003f05300 */
[----:B-1234-:R-:W-:Y:S05]  /*6090*/  @!P0 BRA `(.L_x_156) ;  /* 0x0000000000288947 */ /* 0x01efea0003800000 */
        /* <DEDUP_REMOVED lines=10> */
.L_x_156:
[-CC-:B------:R-:W-:Y:S01]  /*6140*/  SHF.R.U64 R99, R8, R0.reuse, R9.reuse ;  /* 0x0000000008637219 */ /* 0x180fe20000001209 */
[----:B------:R-:W0:Y:S01]  /*6150*/  LDC.64 R26, c[0x0][0x640] ;  /* 0x00019000ff1a7b82 */ /* 0x000e220000000a00 */
[----:B------:R-:W-:Y:S01]  /*6160*/  SHF.R.U32.HI R0, RZ, R0, R9 ;  /* 0x00000000ff007219 */ /* 0x000fe20000011609 */
[----:B------:R-:W-:Y:S01]  /*6170*/  ULDC UR4, c[0x0][0x150] ;  /* 0x0000540000047ab9 */ /* 0x000fe20000000800 */
[----:B------:R-:W-:Y:S02]  /*6180*/  IADD3 R3, P0, RZ, -R99, RZ ;  /* 0x80000063ff037210 */ /* 0x000fe40007f1e0ff */
[----:B------:R-:W-:-:S03]  /*6190*/  I2FP.F32.U32 R7, R12 ;  /* 0x0000000c00077245 */ /* 0x000fc60000201000 */
[----:B------:R-:W1:Y:S01]  /*61a0*/  LDC R6, c[0x0][0x618] ;  /* 0x00018600ff067b82 */ /* 0x000e620000000800 */
[----:B------:R-:W-:Y:S02]  /*61b0*/  IMAD.X R5, RZ, RZ, ~R0, P0 ;  /* 0x000000ffff057224 */ /* 0x000fe400000e0e00 */
[----:B------:R-:W-:Y:S01]  /*61c0*/  FMUL R7, R7, UR4 ;  /* 0x0000000407077c20 */ /* 0x000fe20008400000 */
[----:B------:R-:W-:Y:S01]  /*61d0*/  ULDC UR4, c[0x0][0x154] ;  /* 0x0000550000047ab9 */ /* 0x000fe20000000800 */
[-C--:B------:R-:W-:Y:S02]  /*61e0*/  IMAD R0, R5, R14.reuse, RZ ;  /* 0x0000000e05007224 */ /* 0x080fe400078e02ff */
[C---:B------:R-:W-:Y:S01]  /*61f0*/  IMAD.WIDE.U32 R4, R3.reuse, R14, R16 ;  /* 0x0000000e03047225 */ /* 0x040fe200078e0010 */
[----:B------:R-:W2:Y:S01]  /*6200*/  LDC R8, c[0x0][0x608] ;  /* 0x00018200ff087b82 */ /* 0x000ea20000000800 */
[----:B------:R-:W3:Y:S02]  /*6210*/  F2I.U32.TRUNC.NTZ R7, R7 ;  /* 0x0000000700077305 */ /* 0x000ee4000020f000 */
[----:B------:R-:W-:Y:S01]  /*6220*/  IMAD R3, R3, R15, R0 ;  /* 0x0000000f03037224 */ /* 0x000fe200078e0200 */
[----:B------:R-:W-:-:S03]  /*6230*/  I2FP.F32.U32 R0, R20 ;  /* 0x0000001400007245 */ /* 0x000fc60000201000 */
[----:B------:R-:W-:Y:S01]  /*6240*/  IMAD.IADD R3, R5, 0x1, R3 ;  /* 0x0000000105037824 */ /* 0x000fe200078e0203 */
[----:B------:R-:W4:Y:S01]  /*6250*/  LDC R11, c[0x0][0x658] ;  /* 0x00019600ff0b7b82 */ /* 0x000f220000000800 */
[----:B0-----:R-:W-:-:S04]  /*6260*/  ISETP.NE.U32.AND P0, PT, R26, RZ, PT ;  /* 0x000000ff1a00720c */ /* 0x001fc80003f05070 */
[----:B------:R-:W-:-:S03]  /*6270*/  ISETP.NE.AND.EX P0, PT, R27, RZ, PT, P0 ;  /* 0x000000ff1b00720c */ /* 0x000fc60003f05300 */
[----:B------:R-:W0:Y:S01]  /*6280*/  LDC R9, c[0x0][0x144] ;  /* 0x00005100ff097b82 */ /* 0x000e220000000800 */
[-C--:B-1----:R-:W-:Y:S01]  /*6290*/  SHF.R.U64 R10, R4, R6.reuse, R3 ;  /* 0x00000006040a7219 */ /* 0x082fe20000001203 */
[----:B---3--:R-:W-:Y:S01]  /*62a0*/  IMAD.MOV R7, RZ, RZ, -R7 ;  /* 0x000000ffff077224 */ /* 0x008fe200078e0a07 */
[----:B------:R-:W-:Y:S01]  /*62b0*/  SHF.R.U32.HI R3, RZ, R6, R3 ;  /* 0x00000006ff037219 */ /* 0x000fe20000011603 */
[----:B------:R-:W-:-:S04]  /*62c0*/  FMUL R6, R0, UR4 ;  /* 0x0000000400067c20 */ /* 0x000fc80008400000 */
[----:B------:R-:W1:Y:S01]  /*62d0*/  LDC R21, c[0x0][0x148] ;  /* 0x00005200ff157b82 */ /* 0x000e620000000800 */
[----:B------:R3:W0:Y:S01]  /*62e0*/  F2I.U32.TRUNC.NTZ R14, R6 ;  /* 0x00000006000e7305 */ /* 0x000622000020f000 */
[-CC-:B--2---:R-:W-:Y:S02]  /*62f0*/  SHF.R.U64 R13, R10, R8.reuse, R3.reuse ;  /* 0x000000080a0d7219 */ /* 0x184fe40000001203 */
[----:B------:R-:W-:-:S04]  /*6300*/  SHF.R.U32.HI R0, RZ, R8, R3 ;  /* 0x00000008ff007219 */ /* 0x000fc80000011603 */
[----:B-----5:R-:W2:Y:S01]  /*6310*/  LDC R24, c[0x0][0x648] ;  /* 0x00019200ff187b82 */ /* 0x020ea20000000800 */
[-CC-:B----4-:R-:W-:Y:S02]  /*6320*/  SHF.R.U64 R15, R13, R11.reuse, R0.reuse ;  /* 0x0000000b0d0f7219 */ /* 0x190fe40000001200 */
[----:B------:R-:W-:-:S03]  /*6330*/  SHF.R.U32.HI R5, RZ, R11, R0 ;  /* 0x0000000bff057219 */ /* 0x000fc60000011600 */
[----:B------:R-:W-:Y:S02]  /*6340*/  IMAD.MOV.U32 R4, RZ, RZ, R15 ;  /* 0x000000ffff047224 */ /* 0x000fe400078e000f */
[----:B------:R-:W4:Y:S01]  /*6350*/  LDC R28, c[0x0][0x638] ;  /* 0x00018e00ff1c7b82 */ /* 0x000f220000000800 */
[----:B0-----:R-:W-:-:S07]  /*6360*/  IMAD R25, R9, R7, R12 ;  /* 0x0000000709197224 */ /* 0x001fce00078e020c */
[----:B------:R-:W0:Y:S08]  /*6370*/  LDC R29, c[0x0][0x610] ;  /* 0x00018400ff1d7b82 */ /* 0x000e300000000800 */
[----:B------:R-:W0:Y:S01]  /*6380*/  LDC R30, c[0x0][0x600] ;  /* 0x00018000ff1e7b82 */ /* 0x000e220000000800 */
[----:B-123--:R-:W-:Y:S05]  /*6390*/  @!P0 BRA `(.L_x_157) ;  /* 0x0000000000288947 */ /* 0x00efea0003800000 */
        /* <DEDUP_REMOVED lines=10> */
.L_x_157:
[----:B------:R-:W-:Y:S01]  /*6440*/  ISETP.NE.AND P0, PT, R2, 0x1, PT ;  /* 0x000000010200780c */ /* 0x000fe20003f05270 */
[----:B------:R-:W-:Y:S01]  /*6450*/  IMAD.MOV R14, RZ, RZ, -R14 ;  /* 0x000000ffff0e7224 */ /* 0x000fe200078e0a0e */
[----:B------:R-:W-:Y:S02]  /*6460*/  SHF.R.U64 R0, R4, R24, R5 ;  /* 0x0000001804007219 */ /* 0x000fe40000001205 */
[----:B------:R-:W-:Y:S02]  /*6470*/  LOP3.LUT R3, R13, R96, RZ, 0xc0, !PT ;  /* 0x000000600d037212 */ /* 0x000fe400078ec0ff */
[----:B------:R-:W-:Y:S01]  /*6480*/  LOP3.LUT R10, R10, R95, RZ, 0xc0, !PT ;  /* 0x0000005f0a0a7212 */ /* 0x000fe200078ec0ff */
[----:B------:R-:W-:Y:S02]  /*6490*/  IMAD.MOV R4, RZ, RZ, -R0 ;  /* 0x000000ffff047224 */ /* 0x000fe400078e0a00 */
[----:B------:R-:W-:Y:S02]  /*64a0*/  IMAD R0, R90, R0, R3 ;  /* 0x000000005a007224 */ /* 0x000fe400078e0203 */
[----:B----4-:R-:W-:-:S02]  /*64b0*/  IMAD R3, R4, R28, R15 ;  /* 0x0000001c04037224 */ /* 0x010fc400078e020f */
[----:B------:R-:W-:Y:S02]  /*64c0*/  @P0 IMAD R25, R21, R14, R20 ;  /* 0x0000000e15190224 */ /* 0x000fe400078e0214 */
[----:B0-----:R-:W-:Y:S02]  /*64d0*/  IMAD R5, R3, R30, R10 ;  /* 0x0000001e03057224 */ /* 0x001fe400078e020a */
[----:B------:R-:W-:Y:S02]  /*64e0*/  IMAD R0, R0, R29, R25 ;  /* 0x0000001d00007224 */ /* 0x000fe400078e0219 */
[----:B------:R-:W-:-:S03]  /*64f0*/  IMAD.MOV.U32 R4, RZ, RZ, 0x1 ;  /* 0x00000001ff047424 */ /* 0x000fc600078e00ff */
[----:B------:R-:W-:Y:S02]  /*6500*/  SEL R100, R5, R0, !P0 ;  /* 0x0000000005647207 */ /* 0x000fe40004000000 */
[----:B------:R-:W-:Y:S02]  /*6510*/  PRMT R3, R4, 0x7610, R3 ;  /* 0x0000761004037816 */ /* 0x000fe40000000003 */
[----:B------:R-:W-:-:S07]  /*6520*/  SEL R0, R0, R5, !P0 ;  /* 0x0000000500007207 */ /* 0x000fce0004000000 */
.L_x_155:
[----:B------:R-:W-:Y:S01]  /*6530*/  UIMAD.WIDE.U32 UR4, UR41, 0x24924925, URZ ;  /* 0x24924925290478a5 */ /* 0x000fe2000f8e003f */
[----:B------:R-:W-:Y:S01]  /*6540*/  LOP3.LUT P0, RZ, R3, 0xff, RZ, 0xc0, !PT ;  /* 0x000000ff03ff7812 */ /* 0x000fe2000780c0ff */
[----:B------:R-:W-:Y:S02]  /*6550*/  IMAD.MOV.U32 R101, RZ, RZ, R0 ;  /* 0x000000ffff657224 */ /* 0x000fe400078e0000 */
[----:B------:R-:W-:-:S04]  /*6560*/  UIADD3 UR4, UR41, -UR5, URZ ;  /* 0x8000000529047290 */ /* 0x000fc8000fffe03f */
[----:B------:R-:W-:-:S04]  /*6570*/  ULEA.HI UR4, UR4, UR5, URZ, 0x1f ;  /* 0x0000000504047291 */ /* 0x000fc8000f8ff83f */
[----:B------:R-:W-:-:S04]  /*6580*/  USHF.R.U32.HI UR4, URZ, 0x2, UR4 ;  /* 0x000000023f047899 */ /* 0x000fc80008011604 */
[----:B------:R-:W-:Y:S01]  /*6590*/  UIMAD UR41, UR4, -0x7, UR41 ;  /* 0xfffffff9042978a4 */ /* 0x000fe2000f8e0229 */
[----:B------:R-:W-:Y:S11]  /*65a0*/  @P0 BRA `(.L_x_158) ;  /* 0xffffffac001c0947 */ /* 0x000ff6000383ffff */
[----:B------:R-:W-:Y:S05]  /*65b0*/  EXIT ;  /* 0x000000000000794d */ /* 0x000fea0003800000 */
.L_x_3:
        /* <DEDUP_REMOVED lines=26> */
.L_x_160:
[--C-:B------:R-:W-:Y:S01]  /*6760*/  SHF.R.U64 R14, R12, R20, R13.reuse ;  /* 0x000000140c0e7219 */ /* 0x100fe2000000120d */
[----:B------:R-:W0:Y:S01]  /*6770*/  LDC R24, c[0x0][0x618] ;  /* 0x00018600ff187b82 */ /* 0x000e220000000800 */
[----:B------:R-:W-:Y:S01]  /*6780*/  I2FP.F32.U32 R8, R6 ;  /* 0x0000000600087245 */ /* 0x000fe20000201000 */
[----:B------:R-:W-:Y:S01]  /*6790*/  ULDC UR4, c[0x0][0x150] ;  /* 0x0000540000047ab9 */ /* 0x000fe20000000800 */
[----:B------:R-:W-:Y:S02]  /*67a0*/  SHF.R.U32.HI R7, RZ, R20, R13 ;  /* 0x00000014ff077219 */ /* 0x000fe4000001160d */
[----:B------:R-:W-:Y:S01]  /*67b0*/  IADD3 R11, P0, RZ, -R14, RZ ;  /* 0x8000000eff0b7210 */ /* 0x000fe20007f1e0ff */
[----:B------:R-:W-:Y:S01]  /*67c0*/  FMUL R13, R8, UR4 ;  /* 0x00000004080d7c20 */ /* 0x000fe20008400000 */
[----:B------:R-:W-:Y:S01]  /*67d0*/  ULDC UR4, c[0x0][0x154] ;  /* 0x0000550000047ab9 */ /* 0x000fe20000000800 */
[----:B------:R-:W1:Y:S02]  /*67e0*/  LDC.64 R26, c[0x0][0x640] ;  /* 0x00019000ff1a7b82 */ /* 0x000e640000000a00 */
[----:B------:R-:W-:-:S02]  /*67f0*/  IMAD.X R7, RZ, RZ, ~R7, P0 ;  /* 0x000000ffff077224 */ /* 0x000fc400000e0e07 */
[----:B------:R-:W2:Y:S01]  /*6800*/  F2I.U32.TRUNC.NTZ R13, R13 ;  /* 0x0000000d000d7305 */ /* 0x000ea2000020f000 */
[----:B------:R-:W-:-:S03]  /*6810*/  IMAD.WIDE.U32 R8, R11, R22, R16 ;  /* 0x000000160b087225 */ /* 0x000fc600078e0010 */
[----:B------:R-:W3:Y:S01]  /*6820*/  LDC R15, c[0x0][0x144] ;  /* 0x00005100ff0f7b82 */ /* 0x000ee20000000800 */
[----:B------:R-:W-:-:S04]  /*6830*/  IMAD R10, R7, R22, RZ ;  /* 0x00000016070a7224 */ /* 0x000fc800078e02ff */
[----:B------:R-:W-:Y:S02]  /*6840*/  IMAD R7, R11, R23, R10 ;  /* 0x000000170b077224 */ /* 0x000fe400078e020a */
[----:B------:R-:W-:Y:S01]  /*6850*/  IMAD.MOV.U32 R10, RZ, RZ, -0x1 ;  /* 0xffffffffff0a7424 */ /* 0x000fe200078e00ff */
[----:B------:R-:W4:Y:S01]  /*6860*/  LDC R20, c[0x0][0x608] ;  /* 0x00018200ff147b82 */ /* 0x000f220000000800 */
[----:B------:R-:W-:Y:S01]  /*6870*/  IMAD.IADD R7, R9, 0x1, R7 ;  /* 0x0000000109077824 */ /* 0x000fe200078e0207 */
[----:B------:R-:W-:-:S04]  /*6880*/  I2FP.F32.U32 R9, R5 ;  /* 0x0000000500097245 */ /* 0x000fc80000201000 */
[-C--:B0-----:R-:W-:Y:S01]  /*6890*/  SHF.R.U64 R12, R8, R24.reuse, R7 ;  /* 0x00000018080c7219 */ /* 0x081fe20000001207 */
[----:B--2---:R-:W-:Y:S01]  /*68a0*/  IMAD.MOV R8, RZ, RZ, -R13 ;  /* 0x000000ffff087224 */ /* 0x004fe200078e0a0d */
[----:B------:R-:W0:Y:S01]  /*68b0*/  LDC R11, c[0x0][0x658] ;  /* 0x00019600ff0b7b82 */ /* 0x000e220000000800 */
[----:B-1----:R-:W-:Y:S01]  /*68c0*/  ISETP.NE.U32.AND P0, PT, R26, RZ, PT ;  /* 0x000000ff1a00720c */ /* 0x002fe20003f05070 */
[----:B------:R-:W-:Y:S01]  /*68d0*/  FMUL R9, R9, UR4 ;  /* 0x0000000409097c20 */ /* 0x000fe20008400000 */
[----:B------:R-:W-:Y:S02]  /*68e0*/  SHF.R.U32.HI R7, RZ, R24, R7 ;  /* 0x00000018ff077219 */ /* 0x000fe40000011607 */
[----:B------:R-:W-:-:S03]  /*68f0*/  ISETP.NE.AND.EX P0, PT, R27, RZ, PT, P0 ;  /* 0x000000ff1b00720c */ /* 0x000fc60003f05300 */
[----:B------:R-:W1:Y:S01]  /*6900*/  LDC R22, c[0x0][0x148] ;  /* 0x00005200ff167b82 */ /* 0x000e620000000800 */
[----:B---3--:R-:W-:Y:S02]  /*6910*/  IMAD R23, R15, R8, R6 ;  /* 0x000000080f177224 */ /* 0x008fe400078e0206 */
[----:B------:R-:W-:-:S05]  /*6920*/  IMAD.MOV.U32 R8, RZ, RZ, 0x1 ;  /* 0x00000001ff087424 */ /* 0x000fca00078e00ff */
[----:B------:R-:W2:Y:S01]  /*6930*/  LDC R21, c[0x0][0x600] ;  /* 0x00018000ff157b82 */ /* 0x000ea20000000800 */
[-CC-:B----4-:R-:W-:Y:S02]  /*6940*/  SHF.R.U64 R15, R12, R20.reuse, R7.reuse ;  /* 0x000000140c0f7219 */ /* 0x190fe40000001207 */
[----:B------:R-:W-:Y:S02]  /*6950*/  SHF.R.U32.HI R6, RZ, R20, R7 ;  /* 0x00000014ff067219 */ /* 0x000fe40000011607 */
[----:B------:R3:W4:Y:S03]  /*6960*/  F2I.U32.TRUNC.NTZ R20, R9 ;  /* 0x0000000900147305 */ /* 0x000726000020f000 */
[----:B------:R-:W1:Y:S01]  /*6970*/  LDC R25, c[0x0][0x648] ;  /* 0x00019200ff197b82 */ /* 0x000e620000000800 */
[-C--:B0-----:R-:W-:Y:S02]  /*6980*/  SHF.R.U64 R19, R15, R11.reuse, R6 ;  /* 0x0000000b0f137219 */ /* 0x081fe40000001206 */
[----:B------:R-:W-:-:S02]  /*6990*/  SHF.L.U32 R10, R10, R11, RZ ;  /* 0x0000000b0a0a7219 */ /* 0x000fc400000006ff */
[-C--:B------:R-:W-:Y:S01]  /*69a0*/  SHF.R.U32.HI R7, RZ, R11.reuse, R6 ;  /* 0x0000000bff077219 */ /* 0x080fe20000011606 */
[----:B------:R-:W-:Y:S01]  /*69b0*/  IMAD.MOV.U32 R6, RZ, RZ, R19 ;  /* 0x000000ffff067224 */ /* 0x000fe200078e0013 */
[----:B------:R-:W-:Y:S01]  /*69c0*/  SHF.L.U32 R24, R8, R11, RZ ;  /* 0x0000000b08187219 */ /* 0x000fe200000006ff */
[----:B------:R-:W0:Y:S01]  /*69d0*/  LDC R28, c[0x0][0x638] ;  /* 0x00018e00ff1c7b82 */ /* 0x000e220000000800 */
[----:B------:R-:W-:-:S07]  /*69e0*/  LOP3.LUT R30, RZ, R10, RZ, 0x33, !PT ;  /* 0x0000000aff1e7212 */ /* 0x000fce00078e33ff */
[----:B------:R-:W0:Y:S01]  /*69f0*/  LDC R29, c[0x0][0x610] ;  /* 0x00018400ff1d7b82 */ /* 0x000e220000000800 */
[----:B---34-:R-:W-:Y:S05]  /*6a00*/  @!P0 BRA `(.L_x_161) ;  /* 0x0000000000288947 */ /* 0x018fea0003800000 */
[----:B------:R-:W3:Y:S02]  /*6a10*/  LDC R6, c[0x0][0x64c] ;  /* 0x00019300ff067b82 */ /* 0x000ee40000000800 */
[----:B---3--:R-:W-:-:S05]  /*6a20*/  IADD3 R11, P0, R19, R6, RZ ;  /* 0x00000006130b7210 */ /* 0x008fca0007f1e0ff */
        /* <DEDUP_REMOVED lines=8> */
.L_x_161:
[----:B------:R-:W-:Y:S01]  /*6ab0*/  ISETP.NE.AND P0, PT, R2, 0x1, PT ;  /* 0x000000010200780c */ /* 0x000fe20003f05270 */
[----:B--2---:R-:W-:Y:S01]  /*6ac0*/  VIADD R9, R21, 0xffffffff ;  /* 0xffffffff15097836 */ /* 0x004fe20000000000 */
[----:B-1----:R-:W-:Y:S01]  /*6ad0*/  SHF.R.U64 R7, R6, R25, R7 ;  /* 0x0000001906077219 */ /* 0x002fe20000001207 */
[----:B------:R-:W-:Y:S01]  /*6ae0*/  IMAD.MOV R20, RZ, RZ, -R20 ;  /* 0x000000ffff147224 */ /* 0x000fe200078e0a14 */
[----:B------:R-:W-:Y:S02]  /*6af0*/  LOP3.LUT R6, R15, R30, RZ, 0xc0, !PT ;  /* 0x0000001e0f067212 */ /* 0x000fe400078ec0ff */
[----:B------:R-:W-:Y:S01]  /*6b00*/  LOP3.LUT R12, R12, R9, RZ, 0xc0, !PT ;  /* 0x000000090c0c7212 */ /* 0x000fe200078ec0ff */
[----:B------:R-:W-:Y:S02]  /*6b10*/  IMAD.MOV R8, RZ, RZ, -R7 ;  /* 0x000000ffff087224 */ /* 0x000fe400078e0a07 */
[----:B------:R-:W-:Y:S02]  /*6b20*/  IMAD R6, R24, R7, R6 ;  /* 0x0000000718067224 */ /* 0x000fe400078e0206 */
[----:B------:R-:W-:-:S02]  /*6b30*/  IMAD.MOV.U32 R9, RZ, RZ, 0x1 ;  /* 0x00000001ff097424 */ /* 0x000fc400078e00ff */
[----:B------:R-:W-:Y:S02]  /*6b40*/  @P0 IMAD R23, R22, R20, R5 ;  /* 0x0000001416170224 */ /* 0x000fe400078e0205 */
[----:B0-----:R-:W-:Y:S02]  /*6b50*/  IMAD R5, R8, R28, R19 ;  /* 0x0000001c08057224 */ /* 0x001fe400078e0213 */
[----:B------:R-:W-:Y:S02]  /*6b60*/  IMAD R19, R6, R29, R23 ;  /* 0x0000001d06137224 */ /* 0x000fe400078e0217 */
[----:B------:R-:W-:Y:S02]  /*6b70*/  IMAD R6, R5, R21, R12 ;  /* 0x0000001505067224 */ /* 0x000fe400078e020c */
[----:B------:R-:W-:-:S03]  /*6b80*/  IMAD.MOV.U32 R8, RZ, RZ, R14 ;  /* 0x000000ffff087224 */ /* 0x000fc600078e000e */
[----:B------:R-:W-:Y:S02]  /*6b90*/  SEL R20, R6, R19, !P0 ;  /* 0x0000001306147207 */ /* 0x000fe40004000000 */
[----:B------:R-:W-:-:S07]  /*6ba0*/  SEL R19, R19, R6, !P0 ;  /* 0x0000000613137207 */ /* 0x000fce0004000000 */
.L_x_159:
[----:B------:R-:W-:-:S08]  /*6bb0*/  NOP ;  /* 0x0000000000007918 */ /* 0x000fd00000000000 */
[----:B------:R-:W0:-:S00]  /*6bc0*/  USETMAXREG.DEALLOC.CTAPOOL 0x28 ;  /* 0x00000028000079c8 */ /* 0x000e0000080e0500 */
[----:B0-----:R-:W-:-:S13]  /*6bd0*/  ISETP.NE.AND P0, PT, R0, RZ, PT ;  /* 0x000000ff0000720c */ /* 0x001fda0003f05270 */
[----:B------:R-:W-:Y:S05]  /*6be0*/  @P0 EXIT ;  /* 0x000000000000094d */ /* 0x000fea0003800000 */
[----:B------:R-:W-:Y:S01]  /*6bf0*/  LOP3.LUT P0, RZ, R9, 0xff, RZ, 0xc0, !PT ;  /* 0x000000ff09ff7812 */ /* 0x000fe2000780c0ff */
[----:B------:R-:W-:Y:S02]  /*6c00*/  IMAD.MOV.U32 R0, RZ, RZ, 0x1 ;  /* 0x00000001ff007424 */ /* 0x000fe400078e00ff */
[----:B------:R-:W-:-:S10]  /*6c10*/  IMAD.MOV.U32 R12, RZ, RZ, RZ ;  /* 0x000000ffff0c7224 */ /* 0x000fd400078e00ff */
[----:B------:R-:W-:Y:S05]  /*6c20*/  @!P0 BRA `(.L_x_162) ;  /* 0x0000000c00448947 */ /* 0x000fea0003800000 */
[----:B------:R-:W0:Y:S01]  /*6c30*/  LDC R0, c[0x0][0x28c] ;  /* 0x0000a300ff007b82 */ /* 0x000e220000000800 */
[----:B------:R-:W-:Y:S01]  /*6c40*/  LOP3.LUT P0, RZ, R3, 0x1f, RZ, 0xc0, !PT ;  /* 0x0000001f03ff7812 */ /* 0x000fe2000780c0ff */
[----:B------:R-:W-:Y:S01]  /*6c50*/  ULDC UR5, c[0x0][0x658] ;  /* 0x0001960000057ab9 */ /* 0x000fe20000000800 */
[----:B------:R-:W-:Y:S01]  /*6c60*/  UMOV UR6, 0xffffffff ;  /* 0xffffffff00067882 */ /* 0x000fe20000000000 */
[----:B------:R-:W-:Y:S01]  /*6c70*/  BSSY B0, `(.L_x_162) ;  /* 0x00000cc000007945 */ /* 0x000fe20003800000 */
[----:B------:R-:W-:Y:S01]  /*6c80*/  USHF.L.U32 UR6, UR6, UR5, URZ ;  /* 0x0000000506067299 */ /* 0x000fe2000800063f */
[C---:B------:R-:W-:Y:S01]  /*6c90*/  ISETP.NE.AND P2, PT, R4.reuse, RZ, PT ;  /* 0x000000ff0400720c */ /* 0x040fe20003f45270 */
[----:B------:R-:W-:Y:S01]  /*6ca0*/  IMAD.MOV.U32 R13, RZ, RZ, 0x1 ;  /* 0x00000001ff0d7424 */ /* 0x000fe200078e00ff */
[----:B------:R-:W-:Y:S01]  /*6cb0*/  ISETP.NE.OR P0, PT, R4, RZ, !P0 ;  /* 0x000000ff0400720c */ /* 0x000fe20004705670 */
[----:B------:R-:W-:Y:S01]  /*6cc0*/  IMAD.MOV.U32 R12, RZ, RZ, RZ ;  /* 0x000000ffff0c7224 */ /* 0x000fe200078e00ff */
[----:B------:R-:W-:Y:S01]  /*6cd0*/  LOP3.LUT R11, R18, 0x2, RZ, 0xfc, !PT ;  /* 0x00000002120b7812 */ /* 0x000fe200078efcff */
[----:B------:R-:W-:Y:S01]  /*6ce0*/  ULDC UR4, c[0x0][0x600] ;  /* 0x0001800000047ab9 */ /* 0x000fe20000000800 */
[----:B------:R-:W-:Y:S01]  /*6cf0*/  UMOV UR7, 0x1 ;  /* 0x0000000100077882 */ /* 0x000fe20000000000 */
[----:B------:R-:W-:-:S02]  /*6d00*/  UIADD3 UR18, UR4, -0x1, URZ ;  /* 0xffffffff04127890 */ /* 0x000fc4000fffe03f */
[----:B------:R-:W-:Y:S02]  /*6d10*/  USHF.L.U32 UR20, UR7, UR5, URZ ;  /* 0x0000000507147299 */ /* 0x000fe4000800063f */
[----:B------:R-:W-:Y:S01]  /*6d20*/  ULOP3.LUT UR19, URZ, UR6, URZ, 0x33, !UPT ;  /* 0x000000063f137292 */ /* 0x000fe2000f8e333f */
[----:B------:R-:W-:Y:S01]  /*6d30*/  ULDC.64 UR24, c[0x0][0x198] ;  /* 0x0000660000187ab9 */ /* 0x000fe20000000a00 */
[----:B0-----:R-:W-:-:S05]  /*6d40*/  VIADD R0, R0, 0x3f ;  /* 0x0000003f00007836 */ /* 0x001fca0000000000 */
[----:B------:R-:W-:-:S04]  /*6d50*/  SHF.R.S32.HI R3, RZ, 0x1f, R0 ;  /* 0x0000001fff037819 */ /* 0x000fc80000011400 */
[----:B------:R-:W-:Y:S01]  /*6d60*/  LEA.HI R3, R3, R0, RZ, 0x6 ;  /* 0x0000000003037211 */ /* 0x000fe200078f30ff */
[----:B------:R-:W-:-:S03]  /*6d70*/  IMAD.MOV.U32 R0, RZ, RZ, 0x1 ;  /* 0x00000001ff007424 */ /* 0x000fc600078e00ff */
[----:B------:R-:W-:-:S05]  /*6d80*/  SHF.R.S32.HI R3, RZ, 0x6, R3 ;  /* 0x00000006ff037819 */ /* 0x000fca0000011403 */
[----:B------:R-:W-:-:S07]  /*6d90*/  VIADD R10, R3, 0x1 ;  /* 0x00000001030a7836 */ /* 0x000fce0000000000 */
.L_x_174:
[----:B------:R-:W-:-:S03]  /*6da0*/  UMOV UR4, 0xffffffff ;  /* 0xffffffff00047882 */ /* 0x000fc60000000000 */
[----:B------:R-:W-:Y:S05]  /*6db0*/  BRA.DIV UR4, `(.L_x_163) ;  /* 0x0000001204387947 */ /* 0x000fea000b800000 */
[----:B------:R-:W-:-:S13]  /*6dc0*/  ELECT P6, URZ, PT ;  /* 0x00000000003f782f */ /* 0x000fda00038c0000 */
.L_x_188:
[----:B------:R-:W-:Y:S04]  /*6dd0*/  BSSY B1, `(.L_x_164) ;  /* 0x0000042000017945 */ /* 0x000fe80003800000 */
[----:B------:R-:W-:Y:S05]  /*6de0*/  @!P6 BRA `(.L_x_165) ;  /* 0x000000040000e947 */ /* 0x000fea0003800000 */
[----:B------:R-:W0:Y:S02]  /*6df0*/  LDC R4, c[0x0][0x28c] ;  /* 0x0000a300ff047b82 */ /* 0x000e240000000800 */
[----:B0-----:R-:W-:-:S13]  /*6e00*/  ISETP.GE.AND P1, PT, R4, 0x1, PT ;  /* 0x000000010400780c */ /* 0x001fda0003f26270 */
[----:B------:R-:W-:Y:S05]  /*6e10*/  @!P1 BRA `(.L_x_165) ;  /* 0x0000000000f49947 */ /* 0x000fea0003800000 */
[----:B------:R-:W-:Y:S02]  /*6e20*/  IMAD.SHL.U32 R19, R19, 0x80, RZ ;  /* 0x0000008013137824 */ /* 0x000fe400078e00ff */
[----:B------:R-:W-:Y:S02]  /*6e30*/  IMAD.SHL.U32 R20, R20, 0x80, RZ ;  /* 0x0000008014147824 */ /* 0x000fe400078e00ff */
[----:B------:R-:W-:Y:S02]  /*6e40*/  IMAD.MOV.U32 R21, RZ, RZ, RZ ;  /* 0x000000ffff157224 */ /* 0x000fe400078e00ff */
[----:B------:R-:W-:Y:S02]  /*6e50*/  IMAD.MOV.U32 R4, RZ, RZ, R10 ;  /* 0x000000ffff047224 */ /* 0x000fe400078e000a */
[----:B------:R-:W-:Y:S02]  /*6e60*/  IMAD.MOV.U32 R5, RZ, RZ, R0 ;  /* 0x000000ffff057224 */ /* 0x000fe400078e0000 */
[----:B------:R-:W-:-:S02]  /*6e70*/  IMAD.MOV.U32 R6, RZ, RZ, R12 ;  /* 0x000000ffff067224 */ /* 0x000fc400078e000c */
[----:B------:R-:W-:Y:S02]  /*6e80*/  VIADD R22, R19, 0x40 ;  /* 0x0000004013167836 */ /* 0x000fe40000000000 */
[----:B------:R-:W-:-:S07]  /*6e90*/  VIADD R23, R20, 0x40 ;  /* 0x0000004014177836 */ /* 0x000fce0000000000 */
.L_x_169:
[----:B------:R-:W0:Y:S01]  /*6ea0*/  S2R R14, SR_CgaCtaId ;  /* 0x00000000000e7919 */ /* 0x000e220000008800 */
[----:B------:R-:W-:Y:S01]  /*6eb0*/  MOV R7, 0x400 ;  /* 0x0000040000077802 */ /* 0x000fe20000000f00 */
[----:B------:R-:W1:Y:S03]  /*6ec0*/  @!P2 LDC R9, c[0x0][0x500] ;  /* 0x00014000ff09ab82 */ /* 0x000e660000000800 */
[----:B0-----:R-:W-:Y:S02]  /*6ed0*/  LEA R15, R14, R7, 0x18 ;  /* 0x000000070e0f7211 */ /* 0x001fe400078ec0ff */
[----:B------:R-:W-:-:S03]  /*6ee0*/  SHF.L.U32 R7, R5, 0x1f, RZ ;  /* 0x0000001f05077819 */ /* 0x000fc600000006ff */
[----:B------:R-:W-:-:S04]  /*6ef0*/  IMAD R14, R6, 0x8, R15 ;  /* 0x00000008060e7824 */ /* 0x000fc800078e020f */
[----:B------:R-:W0:Y:S02]  /*6f00*/  SYNCS.PHASECHK.TRANS64.TRYWAIT P1, [R14+URZ+0x38], R7 ;  /* 0x000038070e0075a7 */ /* 0x000e24000802017f */
[----:B01----:R-:W-:Y:S05]  /*6f10*/  @!P1 BRA `(.L_x_166) ;  /* 0x0000001000009947 */ /* 0x003fea0003800000 */
.L_x_189:
[----:B0-----:R-:W-:Y:S01]  /*6f20*/  PRMT R7, R11, 0x9910, RZ ;  /* 0x000099100b077816 */ /* 0x001fe200000000ff */
[----:B------:R0:W-:Y:S03]  /*6f30*/  @!P2 SYNCS.ARRIVE.TRANS64 RZ, [R14+URZ], R9 ;  /* 0x000000090effa9a7 */ /* 0x0001e6000800003f */
[----:B------:R-:W-:-:S13]  /*6f40*/  ISETP.NE.AND P1, PT, R7, 0x2, PT ;  /* 0x000000020700780c */ /* 0x000fda0003f25270 */
[----:B0-----:R-:W-:Y:S05]  /*6f50*/  @P1 BRA `(.L_x_167) ;  /* 0x0000000000041947 */ /* 0x001fea0003800000 */
[----:B------:R-:W-:Y:S01]  /*6f60*/  BPT.TRAP 0x1 ;  /* 0x000000040000795c */ /* 0x000fe20000300000 */
.L_x_167:
[----:B------:R-:W-:Y:S05]  /*6f70*/  @P0 BRA `(.L_x_168) ;  /* 0x0000000000040947 */ /* 0x000fea0003800000 */
[----:B------:R-:W-:Y:S01]  /*6f80*/  BPT.TRAP 0x1 ;  /* 0x000000040000795c */ /* 0x000fe20000300000 */
.L_x_168:
[----:B------:R-:W-:Y:S01]  /*6f90*/  IMAD R15, R6, 0x4000, R15 ;  /* 0x00004000060f7824 */ /* 0x000fe200078e020f */
[----:B------:R-:W-:Y:S01]  /*6fa0*/  R2UR UR10, R19 ;  /* 0x00000000130a72ca */ /* 0x000fe200000e0000 */
[----:B------:R-:W-:Y:S01]  /*6fb0*/  UIADD3 UR4, UP0, UR24, 0xf0, URZ ;  /* 0x000000f018047890 */ /* 0x000fe2000ff1e03f */
[----:B------:R-:W-:Y:S01]  /*6fc0*/  R2UR UR9, R14 ;  /* 0x000000000e0972ca */ /* 0x000fe200000e0000 */
[----:B------:R-:W-:Y:S01]  /*6fd0*/  VIADD R4, R4, 0xffffffff ;  /* 0xffffffff04047836 */ /* 0x000fe20000000000 */
[----:B------:R-:W-:Y:S01]  /*6fe0*/  R2UR UR13, R15 ;  /* 0x000000000f0d72ca */ /* 0x000fe200000e0000 */
[----:B------:R-:W-:Y:S01]  /*6ff0*/  UIADD3.X UR5, URZ, UR25, URZ, UP0, !UPT ;  /* 0x000000193f057290 */ /* 0x000fe200087fe43f */
[----:B------:R-:W-:Y:S01]  /*7000*/  R2UR UR11, R21 ;  /* 0x00000000150b72ca */ /* 0x000fe200000e0000 */
[----:B------:R-:W-:Y:S01]  /*7010*/  UIADD3 UR6, UP1, UR24, 0x1f0, URZ ;  /* 0x000001f018067890 */ /* 0x000fe2000ff3e03f */
[----:B------:R-:W-:Y:S01]  /*7020*/  R2UR UR12, R8 ;  /* 0x00000000080c72ca */ /* 0x000fe200000e0000 */
[----:B------:R-:W-:Y:S01]  /*7030*/  UMOV UR14, 0x0 ;  /* 0x00000000000e7882 */ /* 0x000fe20000000000 */
[----:B------:R-:W-:Y:S01]  /*7040*/  R2UR UR21, R22 ;  /* 0x00000000161572ca */ /* 0x000fe200000e0000 */
[----:B------:R-:W-:Y:S01]  /*7050*/  UIADD3.X UR7, URZ, UR25, URZ, UP1, !UPT ;  /* 0x000000193f077290 */ /* 0x000fe20008ffe43f */
[----:B------:R-:W-:Y:S01]  /*7060*/  R2UR UR22, R20 ;  /* 0x00000000141672ca */ /* 0x000fe200000e0000 */
[----:B------:R-:W-:Y:S01]  /*7070*/  UMOV UR15, 0x10000000 ;  /* 0x10000000000f7882 */ /* 0x000fe20000000000 */
[----:B------:R-:W-:Y:S01]  /*7080*/  R2UR UR23, R23 ;  /* 0x00000000171772ca */ /* 0x000fe200000e0000 */
[----:B------:R-:W-:Y:S01]  /*7090*/  VIADD R6, R6, 0x1 ;  /* 0x0000000106067836 */ /* 0x000fe20000000000 */
[----:B------:R-:W-:Y:S01]  /*70a0*/  ISETP.GT.AND P3, PT, R4, 0x1, PT ;  /* 0x000000010400780c */ /* 0x000fe20003f64270 */
[----:B------:R-:W-:Y:S01]  /*70b0*/  UIADD3 UR8, UR13, 0x180, URZ ;  /* 0x000001800d087890 */ /* 0x000fe2000fffe03f */
[----:B------:R-:W-:Y:S01]  /*70c0*/  VIADD R21, R21, 0x40 ;  /* 0x0000004015157836 */ /* 0x000fe20000000000 */
[----:B------:R-:W-:Y:S01]  /*70d0*/  UIADD3 UR16, UR13, 0x2180, URZ ;  /* 0x000021800d107890 */ /* 0x000fe2000fffe03f */
[----:B------:R-:W-:Y:S01]  /*70e0*/  ISETP.NE.AND P1, PT, R6, 0x7, PT ;  /* 0x000000070600780c */ /* 0x000fe20003f25270 */
[----:B------:R-:W-:-:S02]  /*70f0*/  UIADD3 UR17, UR13, 0x1c180, URZ ;  /* 0x0001c1800d117890 */ /* 0x000fc4000fffe03f */
[----:B------:R-:W-:Y:S01]  /*7100*/  UIADD3 UR13, UR13, 0x1e180, URZ ;  /* 0x0001e1800d0d7890 */ /* 0x000fe2000fffe03f */
[----:B------:R-:W-:Y:S02]  /*7110*/  SEL R14, RZ, 0x1, P1 ;  /* 0x00000001ff0e7807 */ /* 0x000fe40000800000 */
[----:B------:R0:W-:Y:S01]  /*7120*/  UTMALDG.3D [UR8], [UR4], desc[UR14] ;  /* 0x00000e08040075b4 */ /* 0x0001e20008011000 */
[----:B------:R-:W-:Y:S02]  /*7130*/  SEL R6, R6, RZ, P1 ;  /* 0x000000ff06067207 */ /* 0x000fe40000800000 */
[----:B------:R-:W-:Y:S01]  /*7140*/  LOP3.LUT R5, R5, R14, RZ, 0x3c, !PT ;  /* 0x0000000e05057212 */ /* 0x000fe200078e3cff */
[----:B0-----:R-:W-:Y:S01]  /*7150*/  UMOV UR8, UR16 ;  /* 0x0000001000087c82 */ /* 0x001fe20008000000 */
[----:B------:R-:W-:Y:S02]  /*7160*/  UMOV UR10, UR21 ;  /* 0x00000015000a7c82 */ /* 0x000fe40008000000 */
[----:B------:R0:W-:Y:S02]  /*7170*/  UTMALDG.3D [UR8], [UR4], desc[UR14] ;  /* 0x00000e08040075b4 */ /* 0x0001e40008011000 */
[----:B0-----:R-:W-:Y:S01]  /*7180*/  UMOV UR8, UR17 ;  /* 0x0000001100087c82 */ /* 0x001fe20008000000 */
[----:B------:R-:W-:-:S02]  /*7190*/  UMOV UR10, UR22 ;  /* 0x00000016000a7c82 */ /* 0x000fc40008000000 */
[----:B------:R0:W-:Y:S02]  /*71a0*/  UTMALDG.3D [UR8], [UR6], desc[UR14] ;  /* 0x00000e08060075b4 */ /* 0x0001e40008011000 */
[----:B0-----:R-:W-:Y:S01]  /*71b0*/  UMOV UR8, UR13 ;  /* 0x0000000d00087c82 */ /* 0x001fe20008000000 */
[----:B------:R-:W-:Y:S02]  /*71c0*/  UMOV UR10, UR23 ;  /* 0x00000017000a7c82 */ /* 0x000fe40008000000 */
[----:B------:R0:W-:Y:S02]  /*71d0*/  UTMALDG.3D [UR8], [UR6], desc[UR14] ;  /* 0x00000e08060075b4 */ /* 0x0001e40008011000 */
[----:B0-----:R-:W-:Y:S05]  /*71e0*/  @P3 BRA `(.L_x_169) ;  /* 0xfffffffc002c3947 */ /* 0x001fea000383ffff */
.L_x_165:
[----:B------:R-:W-:Y:S05]  /*71f0*/  BSYNC B1 ;  /* 0x0000000000017941 */ /* 0x000fea0003800000 */
.L_x_164:
[----:B------:R-:W-:Y:S01]  /*7200*/  LOP3.LUT P4, RZ, R13, 0xff, RZ, 0xc0, !PT ;  /* 0x000000ff0dff7812 */ /* 0x000fe2000788c0ff */
[C---:B------:R-:W-:Y:S01]  /*7210*/  IMAD.IADD R12, R3.reuse, 0x1, R12 ;  /* 0x00000001030c7824 */ /* 0x040fe200078e020c */
[----:B------:R-:W-:Y:S01]  /*7220*/  ULDC.64 UR4, c[0x0][0x650] ;  /* 0x0001940000047ab9 */ /* 0x000fe20000000a00 */
[C---:B------:R-:W-:Y:S01]  /*7230*/  ISETP.GE.U32.AND P3, PT, R3.reuse, 0x7, PT ;  /* 0x000000070300780c */ /* 0x040fe20003f66070 */
[----:B------:R-:W-:Y:S01]  /*7240*/  BSSY B1, `(.L_x_170) ;  /* 0x000006c000017945 */ /* 0x000fe20003800000 */
[C---:B------:R-:W-:Y:S01]  /*7250*/  IMAD.WIDE.U32 R4, R12.reuse, 0x24924925, RZ ;  /* 0x249249250c047825 */ /* 0x040fe200078e00ff */
[C---:B------:R-:W-:Y:S02]  /*7260*/  ISETP.GT.U32.AND P1, PT, R12.reuse, 0x6, PT ;  /* 0x000000060c00780c */ /* 0x040fe40003f24070 */
[----:B------:R-:W-:Y:S01]  /*7270*/  PRMT R13, RZ, 0x7610, R13 ;  /* 0x00007610ff0d7816 */ /* 0x000fe2000000000d */
[----:B------:R-:W-:Y:S01]  /*7280*/  IMAD.IADD R4, R12, 0x1, -R5 ;  /* 0x000000010c047824 */ /* 0x000fe200078e0a05 */
[----:B------:R-:W-:Y:S01]  /*7290*/  ISETP.LT.U32.AND P1, PT, R3, 0x7, P1 ;  /* 0x000000070300780c */ /* 0x000fe20000f21070 */
[----:B------:R-:W-:-:S02]  /*72a0*/  IMAD.MOV.U32 R19, RZ, RZ, -0x1 ;  /* 0xffffffffff137424 */ /* 0x000fc400078e00ff */
[----:B------:R-:W0:Y:S01]  /*72b0*/  @P4 S2R R7, SR_CgaCtaId ;  /* 0x0000000000074919 */ /* 0x000e220000008800 */
[----:B------:R-:W-:Y:S01]  /*72c0*/  @P4 MOV R6, 0x400 ;  /* 0x0000040000064802 */ /* 0x000fe20000000f00 */
[----:B------:R-:W-:Y:S01]  /*72d0*/  IMAD.MOV.U32 R20, RZ, RZ, -0x1 ;  /* 0xffffffffff147424 */ /* 0x000fe200078e00ff */
[----:B------:R-:W-:Y:S01]  /*72e0*/  LEA.HI R4, R4, R5, RZ, 0x1f ;  /* 0x0000000504047211 */ /* 0x000fe200078ff8ff */
[----:B------:R-:W-:-:S03]  /*72f0*/  IMAD.MOV.U32 R8, RZ, RZ, -0x1 ;  /* 0xffffffffff087424 */ /* 0x000fc600078e00ff */
[--C-:B------:R-:W-:Y:S02]  /*7300*/  SHF.R.U32.HI R5, RZ, 0x2, R4.reuse ;  /* 0x00000002ff057819 */ /* 0x100fe40000011604 */
[----:B------:R-:W-:-:S03]  /*7310*/  PRMT R4, RZ, 0x7610, R4 ;  /* 0x00007610ff047816 */ /* 0x000fc60000000004 */
[----:B------:R-:W-:Y:S01]  /*7320*/  IMAD R12, R5, -0x7, R12 ;  /* 0xfffffff9050c7824 */ /* 0x000fe200078e020c */
[----:B0-----:R-:W-:Y:S02]  /*7330*/  @P4 LEA R6, R7, R6, 0x18 ;  /* 0x0000000607064211 */ /* 0x001fe400078ec0ff */
[----:B------:R-:W-:Y:S02]  /*7340*/  SEL R7, RZ, 0x1, !P1 ;  /* 0x00000001ff077807 */ /* 0x000fe40004800000 */
[----:B------:R-:W-:Y:S01]  /*7350*/  IADD3 R16, P1, R16, UR36, RZ ;  /* 0x0000002410107c10 */ /* 0x000fe2000ff3e0ff */
[----:B------:R0:W-:Y:S01]  /*7360*/  @P4 SYNCS.ARRIVE.TRANS64.A1T0 RZ, [R6+URZ+0x88], RZ ;  /* 0x000088ff06ff49a7 */ /* 0x0001e2000810003f */
[----:B------:R-:W-:Y:S02]  /*7370*/  LOP3.LUT R0, R0, R7, RZ, 0x3c, !PT ;  /* 0x0000000700007212 */ /* 0x000fe400078e3cff */
[----:B------:R-:W-:Y:S02]  /*7380*/  IADD3.X R17, R17, UR42, RZ, P1, !PT ;  /* 0x0000002a11117c10 */ /* 0x000fe40008ffe4ff */
[----:B------:R-:W-:-:S02]  /*7390*/  ISETP.GE.U32.AND P1, PT, R16, UR4, PT ;  /* 0x0000000410007c0c */ /* 0x000fc4000bf26070 */
[----:B------:R-:W-:Y:S02]  /*73a0*/  @P3 LOP3.LUT R0, R0, 0x1, R5, 0x78, !PT ;  /* 0x0000000100003812 */ /* 0x000fe400078e7805 */
[----:B------:R-:W-:-:S13]  /*73b0*/  ISETP.GE.U32.AND.EX P1, PT, R17, UR5, PT, P1 ;  /* 0x0000000511007c0c */ /* 0x000fda000bf26110 */
[----:B0-----:R-:W-:Y:S05]  /*73c0*/  @P1 BRA `(.L_x_171) ;  /* 0x00000004004c1947 */ /* 0x001fea0003800000 */
[----:B------:R-:W-:Y:S01]  /*73d0*/  ULDC.64 UR4, c[0x0][0x628] ;  /* 0x00018a0000047ab9 */ /* 0x000fe20000000a00 */
[----:B------:R-:W0:Y:S01]  /*73e0*/  S2R R15, SR_CTAID.X ;  /* 0x00000000000f7919 */ /* 0x000e220000002500 */
[----:B------:R-:W-:Y:S01]  /*73f0*/  ISETP.NE.U32.AND P1, PT, RZ, UR4, PT ;  /* 0x00000004ff007c0c */ /* 0x000fe2000bf25070 */
[----:B------:R-:W-:Y:S01]  /*7400*/  ULDC UR7, c[0x0][0x630] ;  /* 0x00018c0000077ab9 */ /* 0x000fe20000000800 */
[----:B------:R-:W-:Y:S01]  /*7410*/  IMAD.MOV.U32 R4, RZ, RZ, R16 ;  /* 0x000000ffff047224 */ /* 0x000fe200078e0010 */
[----:B------:R-:W1:Y:S01]  /*7420*/  S2R R14, SR_CTAID.Y ;  /* 0x00000000000e7919 */ /* 0x000e620000002600 */
[----:B------:R-:W-:Y:S01]  /*7430*/  ISETP.NE.AND.EX P1, PT, RZ, UR5, PT, P1 ;  /* 0x00000005ff007c0c */ /* 0x000fe2000bf25310 */
[----:B------:R-:W-:-:S12]  /*7440*/  IMAD.MOV.U32 R5, RZ, RZ, R17 ;  /* 0x000000ffff057224 */ /* 0x000fd800078e0011 */
[----:B------:R-:W-:Y:S05]  /*7450*/  @!P1 BRA `(.L_x_172) ;  /* 0x0000000000289947 */ /* 0x000fea0003800000 */
[----:B------:R-:W-:Y:S02]  /*7460*/  ULDC UR6, c[0x0][0x634] ;  /* 0x00018d0000067ab9 */ /* 0x000fe40000000800 */
[----:B------:R-:W-:-:S05]  /*7470*/  IADD3 R9, P1, R16, UR6, RZ ;  /* 0x0000000610097c10 */ /* 0x000fca000ff3e0ff */
[----:B------:R-:W-:-:S04]  /*7480*/  IMAD.X R19, RZ, RZ, R17, P1 ;  /* 0x000000ffff137224 */ /* 0x000fc800008e0611 */
[----:B------:R-:W-:-:S04]  /*7490*/  IMAD.WIDE.U32 R6, R19, UR4, RZ ;  /* 0x0000000413067c25 */ /* 0x000fc8000f8e00ff */
[----:B------:R-:W-:-:S04]  /*74a0*/  IMAD.WIDE.U32 R6, P1, R9, UR5, R6 ;  /* 0x0000000509067c25 */ /* 0x000fc8000f820006 */
[----:B------:R-:W-:-:S04]  /*74b0*/  IMAD.WIDE.U32 R8, R9, UR4, RZ ;  /* 0x0000000409087c25 */ /* 0x000fc8000f8e00ff */
[----:B------:R-:W-:Y:S01]  /*74c0*/  IMAD.X R5, RZ, RZ, RZ, P1 ;  /* 0x000000ffff057224 */ /* 0x000fe200008e06ff */
[----:B------:R-:W-:Y:S01]  /*74d0*/  IADD3 RZ, P1, R9, R6, RZ ;  /* 0x0000000609ff7210 */ /* 0x000fe20007f3e0ff */
[----:B------:R-:W-:-:S04]  /*74e0*/  IMAD.MOV.U32 R4, RZ, RZ, R7 ;  /* 0x000000ffff047224 */ /* 0x000fc800078e0007 */
[----:B------:R-:W-:-:S08]  /*74f0*/  IMAD.WIDE.U32.X R4, R19, UR5, R4, P1 ;  /* 0x0000000513047c25 */ /* 0x000fd000088e0404 */
.L_x_172:
[--C-:B------:R-:W-:Y:S01]  /*7500*/  SHF.R.U64 R8, R4, UR7, R5.reuse ;  /* 0x0000000704087c19 */ /* 0x100fe20008001205 */
[----:B------:R-:W-:Y:S01]  /*7510*/  ULDC.64 UR4, c[0x0][0x620] ;  /* 0x0001880000047ab9 */ /* 0x000fe20000000a00 */
[----:B------:R-:W-:Y:S01]  /*7520*/  SHF.R.U32.HI R4, RZ, UR7, R5 ;  /* 0x00000007ff047c19 */ /* 0x000fe20008011605 */
[----:B------:R-:W2:Y:S01]  /*7530*/  LDC R24, c[0x0][0x144] ;  /* 0x00005100ff187b82 */ /* 0x000ea20000000800 */
[----:B------:R-:W-:Y:S01]  /*7540*/  IADD3 R7, P1, RZ, -R8, RZ ;  /* 0x80000008ff077210 */ /* 0x000fe20007f3e0ff */
[----:B------:R-:W-:Y:S01]  /*7550*/  ULDC.64 UR8, c[0x0][0x640] ;  /* 0x0001900000087ab9 */ /* 0x000fe20000000a00 */
[----:B0-----:R-:W-:Y:S01]  /*7560*/  I2FP.F32.U32 R9, R15 ;  /* 0x0000000f00097245 */ /* 0x001fe20000201000 */
[----:B------:R-:W-:Y:S02]  /*7570*/  ULDC UR6, c[0x0][0x608] ;  /* 0x0001820000067ab9 */ /* 0x000fe40000000800 */
[----:B------:R-:W-:Y:S01]  /*7580*/  IMAD.X R4, RZ, RZ, ~R4, P1 ;  /* 0x000000ffff047224 */ /* 0x000fe200008e0e04 */
[----:B------:R-:W-:Y:S01]  /*7590*/  ISETP.NE.U32.AND P1, PT, RZ, UR8, PT ;  /* 0x00000008ff007c0c */ /* 0x000fe2000bf25070 */
[----:B------:R-:W0:Y:S02]  /*75a0*/  LDC R21, c[0x0][0x148] ;  /* 0x00005200ff157b82 */ /* 0x000e240000000800 */
[----:B------:R-:W-:Y:S01]  /*75b0*/  IMAD R6, R4, UR4, RZ ;  /* 0x0000000404067c24 */ /* 0x000fe2000f8e02ff */
[----:B------:R-:W-:Y:S01]  /*75c0*/  ISETP.NE.AND.EX P1, PT, RZ, UR9, PT, P1 ;  /* 0x00000009ff007c0c */ /* 0x000fe2000bf25310 */
[----:B------:R-:W-:Y:S01]  /*75d0*/  IMAD.WIDE.U32 R4, R7, UR4, R16 ;  /* 0x0000000407047c25 */ /* 0x000fe2000f8e0010 */
[----:B------:R-:W-:-:S03]  /*75e0*/  ULDC UR4, c[0x0][0x150] ;  /* 0x0000540000047ab9 */ /* 0x000fc60000000800 */
[----:B------:R-:W-:Y:S02]  /*75f0*/  IMAD R7, R7, UR5, R6 ;  /* 0x0000000507077c24 */ /* 0x000fe4000f8e0206 */
[----:B------:R-:W-:Y:S01]  /*7600*/  FMUL R6, R9, UR4 ;  /* 0x0000000409067c20 */ /* 0x000fe20008400000 */
[----:B------:R-:W-:Y:S01]  /*7610*/  ULDC UR4, c[0x0][0x618] ;  /* 0x0001860000047ab9 */ /* 0x000fe20000000800 */
[----:B------:R-:W-:Y:S01]  /*7620*/  ULDC UR5, c[0x0][0x154] ;  /* 0x0000550000057ab9 */ /* 0x000fe20000000800 */
[----:B------:R-:W-:-:S03]  /*7630*/  IMAD.IADD R5, R5, 0x1, R7 ;  /* 0x0000000105057824 */ /* 0x000fc600078e0207 */
[----:B------:R-:W3:Y:S02]  /*7640*/  F2I.U32.TRUNC.NTZ R6, R6 ;  /* 0x0000000600067305 */ /* 0x000ee4000020f000 */
[----:B------:R-:W-:Y:S02]  /*7650*/  SHF.R.U64 R9, R4, UR4, R5 ;  /* 0x0000000404097c19 */ /* 0x000fe40008001205 */
[----:B-1----:R-:W-:-:S05]  /*7660*/  I2FP.F32.U32 R4, R14 ;  /* 0x0000000e00047245 */ /* 0x002fca0000201000 */
[----:B------:R-:W-:Y:S01]  /*7670*/  FMUL R22, R4, UR5 ;  /* 0x0000000504167c20 */ /* 0x000fe20008400000 */
[----:B------:R-:W-:Y:S01]  /*7680*/  SHF.R.U32.HI R4, RZ, UR4, R5 ;  /* 0x00000004ff047c19 */ /* 0x000fe20008011605 */
[----:B------:R-:W-:-:S03]  /*7690*/  ULDC UR4, c[0x0][0x658] ;  /* 0x0001960000047ab9 */ /* 0x000fc60000000800 */
[--C-:B------:R-:W-:Y:S01]  /*76a0*/  SHF.R.U64 R20, R9, UR6, R4.reuse ;  /* 0x0000000609147c19 */ /* 0x100fe20008001204 */
[----:B------:R-:W1:Y:S01]  /*76b0*/  F2I.U32.TRUNC.NTZ R22, R22 ;  /* 0x0000001600167305 */ /* 0x000e62000020f000 */
[----:B------:R-:W-:Y:S01]  /*76c0*/  SHF.R.U32.HI R5, RZ, UR6, R4 ;  /* 0x00000006ff057c19 */ /* 0x000fe20008011604 */
[----:B---3--:R-:W-:-:S03]  /*76d0*/  IMAD.MOV R6, RZ, RZ, -R6 ;  /* 0x000000ffff067224 */ /* 0x008fc600078e0a06 */
[----:B------:R-:W-:Y:S01]  /*76e0*/  SHF.R.U64 R19, R20, UR4, R5 ;  /* 0x0000000414137c19 */ /* 0x000fe20008001205 */
[----:B--2---:R-:W-:Y:S01]  /*76f0*/  IMAD R15, R24, R6, R15 ;  /* 0x00000006180f7224 */ /* 0x004fe200078e020f */
[----:B------:R-:W-:-:S03]  /*7700*/  SHF.R.U32.HI R23, RZ, UR4, R5 ;  /* 0x00000004ff177c19 */ /* 0x000fc60008011605 */
[----:B------:R-:W-:Y:S02]  /*7710*/  IMAD.MOV.U32 R4, RZ, RZ, R19 ;  /* 0x000000ffff047224 */ /* 0x000fe400078e0013 */
[----:B------:R-:W-:Y:S01]  /*7720*/  IMAD.MOV.U32 R5, RZ, RZ, R23 ;  /* 0x000000ffff057224 */ /* 0x000fe200078e0017 */
[----:B-1----:R-:W-:Y:S06]  /*7730*/  @!P1 BRA `(.L_x_173) ;  /* 0x0000000000289947 */ /* 0x002fec0003800000 */
[----:B------:R-:W-:Y:S02]  /*7740*/  ULDC UR4, c[0x0][0x64c] ;  /* 0x0001930000047ab9 */ /* 0x000fe40000000800 */
[----:B------:R-:W-:-:S05]  /*7750*/  IADD3 R5, P1, R19, UR4, RZ ;  /* 0x0000000413057c10 */ /* 0x000fca000ff3e0ff */
[----:B------:R-:W-:-:S04]  /*7760*/  IMAD.X R23, RZ, RZ, R23, P1 ;  /* 0x000000ffff177224 */ /* 0x000fc800008e0617 */
[----:B------:R-:W-:-:S04]  /*7770*/  IMAD.WIDE.U32 R6, R23, UR8, RZ ;  /* 0x0000000817067c25 */ /* 0x000fc8000f8e00ff */
[----:B------:R-:W-:-:S04]  /*7780*/  IMAD.WIDE.U32 R6, P1, R5, UR9, R6 ;  /* 0x0000000905067c25 */ /* 0x000fc8000f820006 */
[----:B------:R-:W-:-:S04]  /*7790*/  IMAD.WIDE.U32 R4, R5, UR8, RZ ;  /* 0x0000000805047c25 */ /* 0x000fc8000f8e00ff */
[----:B------:R-:W-:Y:S01]  /*77a0*/  IMAD.MOV.U32 R4, RZ, RZ, R7 ;  /* 0x000000ffff047224 */ /* 0x000fe200078e0007 */
[----:B------:R-:W-:Y:S01]  /*77b0*/  IADD3 RZ, P3, R5, R6, RZ ;  /* 0x0000000605ff7210 */ /* 0x000fe20007f7e0ff */
[----:B------:R-:W-:-:S04]  /*77c0*/  IMAD.X R5, RZ, RZ, RZ, P1 ;  /* 0x000000ffff057224 */ /* 0x000fc800008e06ff */
[----:B------:R-:W-:-:S08]  /*77d0*/  IMAD.WIDE.U32.X R4, R23, UR9, R4, P3 ;  /* 0x0000000917047c25 */ /* 0x000fd000098e0404 */
.L_x_173:
[----:B------:R-:W-:Y:S01]  /*77e0*/  ISETP.NE.AND P1, PT, R2, 0x1, PT ;  /* 0x000000010200780c */ /* 0x000fe20003f25270 */
[----:B------:R-:W-:Y:S01]  /*77f0*/  ULDC UR4, c[0x0][0x648] ;  /* 0x0001920000047ab9 */ /* 0x000fe20000000800 */
[----:B------:R-:W-:Y:S01]  /*7800*/  LOP3.LUT R20, R20, UR19, RZ, 0xc0, !PT ;  /* 0x0000001314147c12 */ /* 0x000fe2000f8ec0ff */
[----:B------:R-:W-:Y:S01]  /*7810*/  IMAD.MOV R22, RZ, RZ, -R22 ;  /* 0x000000ffff167224 */ /* 0x000fe200078e0a16 */
[----:B------:R-:W-:Y:S01]  /*7820*/  SHF.R.U64 R5, R4, UR4, R5 ;  /* 0x0000000404057c19 */ /* 0x000fe20008001205 */
[----:B------:R-:W-:Y:S01]  /*7830*/  ULDC UR4, c[0x0][0x638] ;  /* 0x00018e0000047ab9 */ /* 0x000fe20000000800 */
[----:B------:R-:W-:Y:S01]  /*7840*/  LOP3.LUT R6, R9, UR18, RZ, 0xc0, !PT ;  /* 0x0000001209067c12 */ /* 0x000fe2000f8ec0ff */
[----:B------:R-:W-:Y:S02]  /*7850*/  ULDC UR5, c[0x0][0x610] ;  /* 0x0001840000057ab9 */ /* 0x000fe40000000800 */
[----:B------:R-:W-:Y:S02]  /*7860*/  IMAD.MOV R4, RZ, RZ, -R5 ;  /* 0x000000ffff047224 */ /* 0x000fe400078e0a05 */
[----:B------:R-:W-:-:S02]  /*7870*/  IMAD R20, R5, UR20, R20 ;  /* 0x0000001405147c24 */ /* 0x000fc4000f8e0214 */
[----:B0-----:R-:W-:Y:S02]  /*7880*/  @P1 IMAD R15, R21, R22, R14 ;  /* 0x00000016150f1224 */ /* 0x001fe400078e020e */
[----:B------:R-:W-:Y:S01]  /*7890*/  IMAD R19, R4, UR4, R19 ;  /* 0x0000000404137c24 */ /* 0x000fe2000f8e0213 */
[----:B------:R-:W-:Y:S01]  /*78a0*/  ULDC UR4, c[0x0][0x600] ;  /* 0x0001800000047ab9 */ /* 0x000fe20000000800 */
[----:B------:R-:W-:Y:S02]  /*78b0*/  IMAD R15, R20, UR5, R15 ;  /* 0x00000005140f7c24 */ /* 0x000fe4000f8e020f */
[----:B------:R-:W-:Y:S02]  /*78c0*/  IMAD R6, R19, UR4, R6 ;  /* 0x0000000413067c24 */ /* 0x000fe4000f8e0206 */
[----:B------:R-:W-:-:S03]  /*78d0*/  IMAD.MOV.U32 R4, RZ, RZ, 0x1 ;  /* 0x00000001ff047424 */ /* 0x000fc600078e00ff */
[----:B------:R-:W-:Y:S02]  /*78e0*/  SEL R20, R6, R15, !P1 ;  /* 0x0000000f06147207 */ /* 0x000fe40004800000 */
[----:B------:R-:W-:-:S07]  /*78f0*/  SEL R19, R15, R6, !P1 ;  /* 0x000000060f137207 */ /* 0x000fce0004800000 */
.L_x_171:
[----:B------:R-:W-:Y:S05]  /*7900*/  BSYNC B1 ;  /* 0x0000000000017941 */ /* 0x000fea0003800000 */
.L_x_170:
[----:B------:R-:W-:-:S13]  /*7910*/  LOP3.LUT P1, RZ, R4, 0xff, RZ, 0xc0, !PT ;  /* 0x000000ff04ff7812 */ /* 0x000fda000782c0ff */
[----:B------:R-:W-:Y:S05]  /*7920*/  @P1 BRA `(.L_x_174) ;  /* 0xfffffff4001c1947 */ /* 0x000fea000383ffff */
[----:B------:R-:W-:Y:S05]  /*7930*/  BSYNC B0 ;  /* 0x0000000000007941 */ /* 0x000fea0003800000 */
.L_x_162:
[----:B------:R-:W-:-:S03]  /*7940*/  UMOV UR4, 0xffffffff ;  /* 0xffffffff00047882 */ /* 0x000fc60000000000 */
[----:B------:R-:W-:Y:S05]  /*7950*/  BRA.DIV UR4, `(.L_x_175) ;  /* 0x0000000604847947 */ /* 0x000fea000b800000 */
[----:B------:R-:W-:-:S13]  /*7960*/  ELECT P6, URZ, PT ;  /* 0x00000000003f782f */ /* 0x000fda00038c0000 */
.L_x_192:
[----:B------:R-:W-:Y:S04]  /*7970*/  BSSY B0, `(.L_x_176) ;  /* 0x0000046000007945 */ /* 0x000fe80003800000 */
[----:B------:R-:W-:Y:S05]  /*7980*/  @!P6 BRA `(.L_x_177) ;  /* 0x000000040010e947 */ /* 0x000fea0003800000 */
[----:B------:R-:W-:-:S04]  /*7990*/  LOP3.LUT R18, R18, 0x2, RZ, 0xfc, !PT ;  /* 0x0000000212127812 */ /* 0x000fc800078efcff */
[----:B------:R-:W-:-:S13]  /*79a0*/  ISETP.NE.AND P0, PT, R18, 0x3, PT ;  /* 0x000000031200780c */ /* 0x000fda0003f05270 */
[----:B------:R-:W-:Y:S05]  /*79b0*/  @!P0 BRA `(.L_x_178) ;  /* 0x0000000000048947 */ /* 0x000fea0003800000 */
[----:B------:R-:W-:Y:S01]  /*79c0*/  BPT.TRAP 0x1 ;  /* 0x000000040000795c */ /* 0x000fe20000300000 */
.L_x_178:
[----:B------:R-:W0:Y:S01]  /*79d0*/  S2R R3, SR_CgaCtaId ;  /* 0x0000000000037919 */ /* 0x000e220000008800 */
[----:B------:R-:W-:-:S04]  /*79e0*/  MOV R2, 0x400 ;  /* 0x0000040000027802 */ /* 0x000fc80000000f00 */
[----:B0-----:R-:W-:Y:S02]  /*79f0*/  LEA R3, R3, R2, 0x18 ;  /* 0x0000000203037211 */ /* 0x001fe400078ec0ff */
[----:B------:R-:W-:-:S03]  /*7a00*/  SHF.L.U32 R2, R0, 0x1f, RZ ;  /* 0x0000001f00027819 */ /* 0x000fc600000006ff */
[----:B------:R-:W-:-:S04]  /*7a10*/  VIADD R3, R3, 0x38 ;  /* 0x0000003803037836 */ /* 0x000fc80000000000 */
[C---:B------:R-:W-:Y:S02]  /*7a20*/  IMAD R7, R12.reuse, 0x8, R3 ;  /* 0x000000080c077824 */ /* 0x040fe400078e0203 */
[----:B------:R-:W-:Y:S02]  /*7a30*/  VIADD R12, R12, 0x1 ;  /* 0x000000010c0c7836 */ /* 0x000fe40000000000 */
[----:B------:R-:W0:Y:S03]  /*7a40*/  SYNCS.PHASECHK.TRANS64.TRYWAIT P0, [R7+URZ], R2 ;  /* 0x00000002070075a7 */ /* 0x000e26000800017f */
[----:B------:R-:W-:-:S04]  /*7a50*/  ISETP.NE.AND P1, PT, R12, 0x7, PT ;  /* 0x000000070c00780c */ /* 0x000fc80003f25270 */
[----:B------:R-:W-:Y:S02]  /*7a60*/  SEL R5, RZ, 0x1, P1 ;  /* 0x00000001ff057807 */ /* 0x000fe40000800000 */
[----:B------:R-:W-:Y:S02]  /*7a70*/  SEL R12, R12, RZ, P1 ;  /* 0x000000ff0c0c7207 */ /* 0x000fe40000800000 */
[----:B------:R-:W-:-:S03]  /*7a80*/  LOP3.LUT R5, R0, R5, RZ, 0x3c, !PT ;  /* 0x0000000500057212 */ /* 0x000fc600078e3cff */
[----:B------:R-:W-:Y:S01]  /*7a90*/  IMAD R9, R12, 0x8, R3 ;  /* 0x000000080c097824 */ /* 0x000fe200078e0203 */
[----:B------:R-:W-:Y:S01]  /*7aa0*/  SHF.L.U32 R4, R5, 0x1f, RZ ;  /* 0x0000001f05047819 */ /* 0x000fe200000006ff */
[----:B0-----:R-:W-:Y:S06]  /*7ab0*/  @!P0 BRA `(.L_x_179) ;  /* 0x00000004004c8947 */ /* 0x001fec0003800000 */
.L_x_193:
[----:B------:R-:W1:Y:S01]  /*7ac0*/  SYNCS.PHASECHK.TRANS64.TRYWAIT P0, [R9+URZ], R4 ;  /* 0x00000004090075a7 */ /* 0x000e62000800017f */
[----:B------:R-:W-:-:S05]  /*7ad0*/  VIADD R0, R12, 0x1 ;  /* 0x000000010c007836 */ /* 0x000fca0000000000 */
[----:B------:R-:W-:-:S04]  /*7ae0*/  ISETP.NE.AND P1, PT, R0, 0x7, PT ;  /* 0x000000070000780c */ /* 0x000fc80003f25270 */
[----:B0-----:R-:W-:Y:S02]  /*7af0*/  SEL R2, RZ, 0x1, P1 ;  /* 0x00000001ff027807 */ /* 0x001fe40000800000 */
[----:B------:R-:W-:Y:S02]  /*7b00*/  SEL R0, R0, RZ, P1 ;  /* 0x000000ff00007207 */ /* 0x000fe40000800000 */
[----:B------:R-:W-:-:S03]  /*7b10*/  LOP3.LUT R7, R5, R2, RZ, 0x3c, !PT ;  /* 0x0000000205077212 */ /* 0x000fc600078e3cff */
[----:B------:R-:W-:Y:S01]  /*7b20*/  IMAD R6, R0, 0x8, R3 ;  /* 0x0000000800067824 */ /* 0x000fe200078e0203 */
[----:B------:R-:W-:Y:S01]  /*7b30*/  SHF.L.U32 R5, R7, 0x1f, RZ ;  /* 0x0000001f07057819 */ /* 0x000fe200000006ff */
[----:B-1----:R-:W-:Y:S06]  /*7b40*/  @!P0 BRA `(.L_x_180) ;  /* 0x00000004003c8947 */ /* 0x002fec0003800000 */
.L_x_194:
[----:B------:R-:W1:Y:S01]  /*7b50*/  SYNCS.PHASECHK.TRANS64.TRYWAIT P0, [R6+URZ], R5 ;  /* 0x00000005060075a7 */ /* 0x000e62000800017f */
[----:B------:R-:W-:-:S05]  /*7b60*/  VIADD R0, R0, 0x1 ;  /* 0x0000000100007836 */ /* 0x000fca0000000000 */
[----:B------:R-:W-:-:S04]  /*7b70*/  ISETP.NE.AND P1, PT, R0, 0x7, PT ;  /* 0x000000070000780c */ /* 0x000fc80003f25270 */
[----:B------:R-:W-:Y:S02]  /*7b80*/  SEL R2, RZ, 0x1, P1 ;  /* 0x00000001ff027807 */ /* 0x000fe40000800000 */
[----:B------:R-:W-:Y:S02]  /*7b90*/  SEL R0, R0, RZ, P1 ;  /* 0x000000ff00007207 */ /* 0x000fe40000800000 */
[----:B------:R-:W-:-:S03]  /*7ba0*/  LOP3.LUT R7, R7, R2, RZ, 0x3c, !PT ;  /* 0x0000000207077212 */ /* 0x000fc600078e3cff */
[----:B0-----:R-:W-:Y:S01]  /*7bb0*/  IMAD R9, R0, 0x8, R3 ;  /* 0x0000000800097824 */ /* 0x001fe200078e0203 */
[----:B------:R-:W-:Y:S01]  /*7bc0*/  SHF.L.U32 R4, R7, 0x1f, RZ ;  /* 0x0000001f07047819 */ /* 0x000fe200000006ff */
[----:B-1----:R-:W-:Y:S06]  /*7bd0*/  @!P0 BRA `(.L_x_181) ;  /* 0x00000004002c8947 */ /* 0x002fec0003800000 */
.L_x_195:
        /* <DEDUP_REMOVED lines=9> */
.L_x_196:
        /* <DEDUP_REMOVED lines=9> */
.L_x_197:
[----:B------:R-:W1:Y:S01]  /*7d00*/  SYNCS.PHASECHK.TRANS64.TRYWAIT P0, [R9+URZ], R4 ;  /* 0x00000004090075a7 */ /* 0x000e62000800017f */
[----:B------:R-:W-:-:S05]  /*7d10*/  VIADD R0, R0, 0x1 ;  /* 0x0000000100007836 */ /* 0x000fca0000000000 */
[----:B------:R-:W-:-:S04]  /*7d20*/  ISETP.NE.AND P1, PT, R0, 0x7, PT ;  /* 0x000000070000780c */ /* 0x000fc80003f25270 */
[----:B------:R-:W-:Y:S02]  /*7d30*/  SEL R2, RZ, 0x1, P1 ;  /* 0x00000001ff027807 */ /* 0x000fe40000800000 */
[----:B------:R-:W-:Y:S02]  /*7d40*/  SEL R0, R0, RZ, P1 ;  /* 0x000000ff00007207 */ /* 0x000fe40000800000 */
[----:B------:R-:W-:Y:S01]  /*7d50*/  LOP3.LUT R2, R7, R2, RZ, 0x3c, !PT ;  /* 0x0000000207027212 */ /* 0x000fe200078e3cff */
[----:B-1----:R-:W-:Y:S06]  /*7d60*/  @!P0 BRA `(.L_x_184) ;  /* 0x0000000400048947 */ /* 0x002fec0003800000 */
.L_x_198:
[----:B------:R-:W-:Y:S01]  /*7d70*/  IMAD R3, R0, 0x8, R3 ;  /* 0x0000000800037824 */ /* 0x000fe200078e0203 */
[----:B------:R-:W-:-:S07]  /*7d80*/  SHF.L.U32 R0, R2, 0x1f, RZ ;  /* 0x0000001f02007819 */ /* 0x000fce00000006ff */
.L_x_185:
[----:B--2---:R2:W3:Y:S02]  /*7d90*/  SYNCS.PHASECHK.TRANS64.TRYWAIT P0, [R3+URZ], R0 ;  /* 0x00000000030075a7 */ /* 0x0044e4000800017f */
[----:B---3--:R-:W-:Y:S05]  /*7da0*/  @!P0 NANOSLEEP.SYNCS 0x989680 ;  /* 0x009896800000895d */ /* 0x008fea0003900000 */
[----:B------:R-:W3:Y:S02]  /*7db0*/  @!P0 SYNCS.PHASECHK.TRANS64 P0, [R3+URZ], R0 ;  /* 0x00000000030085a7 */ /* 0x000ee4000800007f */
[----:B---3--:R-:W-:Y:S05]  /*7dc0*/  @!P0 BRA `(.L_x_185) ;  /* 0xfffffffc00f08947 */ /* 0x008fea000383ffff */
.L_x_177:
[----:B------:R-:W-:Y:S05]  /*7dd0*/  BSYNC B0 ;  /* 0x0000000000007941 */ /* 0x000fea0003800000 */
.L_x_176:
[----:B------:R-:W-:Y:S05]  /*7de0*/  EXIT ;  /* 0x000000000000794d */ /* 0x000fea0003800000 */
.L_x_17:
[----:B-1----:R1:W2:Y:S02]  /*7df0*/  SYNCS.PHASECHK.TRANS64.TRYWAIT P1, [R3+URZ], R0 ;  /* 0x00000000030075a7 */ /* 0x0022a4000802017f */
[----:B--2---:R-:W-:Y:S05]  /*7e00*/  @!P1 NANOSLEEP.SYNCS 0x989680 ;  /* 0x009896800000995d */ /* 0x004fea0003900000 */
[----:B------:R-:W2:Y:S02]  /*7e10*/  @!P1 SYNCS.PHASECHK.TRANS64 P1, [R3+URZ], R0 ;  /* 0x00000000030095a7 */ /* 0x000ea4000802007f */
[----:B--2---:R-:W-:Y:S05]  /*7e20*/  @!P1 BRA `(.L_x_17) ;  /* 0xfffffffc00f09947 */ /* 0x004fea000383ffff */
[----:B------:R-:W-:Y:S05]  /*7e30*/  BRA `(.L_x_16) ;  /* 0xffffff9400b07947 */ /* 0x000fea000383ffff */
.L_x_22:
[----:B-1----:R-:W-:-:S04]  /*7e40*/  IMAD.U32 R4, RZ, RZ, UR7 ;  /* 0x00000007ff047e24 */ /* 0x002fc8000f8e00ff */
[----:B------:R1:W2:Y:S03]  /*7e50*/  SYNCS.PHASECHK.TRANS64.TRYWAIT P1, [R4+URZ], R3 ;  /* 0x00000003040075a7 */ /* 0x0002a6000802017f */
[----:B--2---:R-:W-:Y:S05]  /*7e60*/  @!P1 NANOSLEEP.SYNCS 0x989680 ;  /* 0x009896800000995d */ /* 0x004fea0003900000 */
[----:B------:R-:W2:Y:S02]  /*7e70*/  @!P1 SYNCS.PHASECHK.TRANS64 P1, [R4+URZ], R3 ;  /* 0x00000003040095a7 */ /* 0x000ea4000802007f */
[----:B--2---:R-:W-:Y:S05]  /*7e80*/  @!P1 BRA `(.L_x_22) ;  /* 0xfffffffc00ec9947 */ /* 0x004fea000383ffff */
[----:B------:R-:W-:Y:S05]  /*7e90*/  BRA `(.L_x_21) ;  /* 0xffffff98007c7947 */ /* 0x000fea000383ffff */
.L_x_163:
[----:B------:R-:W-:Y:S01]  /*7ea0*/  BSSY B1, `(.L_x_186) ;  /* 0x0000006000017945 */ /* 0x000fe20003800000 */
[----:B------:R-:W-:-:S07]  /*7eb0*/  IMAD.MOV.U32 R15, RZ, RZ, -0x1 ;  /* 0xffffffffff0f7424 */ /* 0x000fce00078e00ff */
[----:B------:R-:W-:Y:S05]  /*7ec0*/  WARPSYNC.COLLECTIVE R15, `(.L_x_187) ;  /* 0x000000000f0c7348 */ /* 0x000fea0003c00000 */
[----:B------:R-:W-:Y:S02]  /*7ed0*/  ELECT P6, UR62, PT ;  /* 0x00000000003e782f */ /* 0x000fe400038c0000 */
[----:B------:R-:W-:Y:S01]  /*7ee0*/  MOV R14, UR62 ;  /* 0x0000003e000e7c02 */ /* 0x000fe20008000f00 */
[----:B------:R-:W-:Y:S10]  /*7ef0*/  ENDCOLLECTIVE ;  /* 0x000000000000791b */ /* 0x000ff40003800000 */
.L_x_187:
[----:B------:R-:W-:Y:S05]  /*7f00*/  BSYNC B1 ;  /* 0x0000000000017941 */ /* 0x000fea0003800000 */
.L_x_186:
[----:B------:R-:W-:Y:S05]  /*7f10*/  BRA `(.L_x_188) ;  /* 0xffffffec00ac7947 */ /* 0x000fea000383ffff */
.L_x_166:
[----:B0-----:R0:W1:Y:S02]  /*7f20*/  SYNCS.PHASECHK.TRANS64.TRYWAIT P1, [R14+URZ+0x38], R7 ;  /* 0x000038070e0075a7 */ /* 0x001064000802017f */
[----:B-1----:R-:W-:Y:S05]  /*7f30*/  @!P1 NANOSLEEP.SYNCS 0x989680 ;  /* 0x009896800000995d */ /* 0x002fea0003900000 */
[----:B------:R-:W1:Y:S02]  /*7f40*/  @!P1 SYNCS.PHASECHK.TRANS64 P1, [R14+URZ+0x38], R7 ;  /* 0x000038070e0095a7 */ /* 0x000e64000802007f */
[----:B-1----:R-:W-:Y:S05]  /*7f50*/  @!P1 BRA `(.L_x_166) ;  /* 0xfffffffc00f09947 */ /* 0x002fea000383ffff */
[----:B------:R-:W-:Y:S05]  /*7f60*/  BRA `(.L_x_189) ;  /* 0xffffffec00ec7947 */ /* 0x000fea000383ffff */
.L_x_175:
[----:B------:R-:W-:Y:S01]  /*7f70*/  BSSY B0, `(.L_x_190) ;  /* 0x0000006000007945 */ /* 0x000fe20003800000 */
[----:B------:R-:W-:-:S07]  /*7f80*/  IMAD.MOV.U32 R15, RZ, RZ, -0x1 ;  /* 0xffffffffff0f7424 */ /* 0x000fce00078e00ff */
[----:B------:R-:W-:Y:S05]  /*7f90*/  WARPSYNC.COLLECTIVE R15, `(.L_x_191) ;  /* 0x000000000f0c7348 */ /* 0x000fea0003c00000 */
[----:B------:R-:W-:Y:S02]  /*7fa0*/  ELECT P6, UR62, PT ;  /* 0x00000000003e782f */ /* 0x000fe400038c0000 */
[----:B------:R-:W-:Y:S01]  /*7fb0*/  MOV R14, UR62 ;  /* 0x0000003e000e7c02 */ /* 0x000fe20008000f00 */
[----:B------:R-:W-:Y:S10]  /*7fc0*/  ENDCOLLECTIVE ;  /* 0x000000000000791b */ /* 0x000ff40003800000 */
.L_x_191:
[----:B------:R-:W-:Y:S05]  /*7fd0*/  BSYNC B0 ;  /* 0x0000000000007941 */ /* 0x000fea0003800000 */
.L_x_190:
[----:B------:R-:W-:Y:S05]  /*7fe0*/  BRA `(.L_x_192) ;  /* 0xfffffff800607947 */ /* 0x000fea000383ffff */
.L_x_179:
[----:B0-----:R0:W1:Y:S02]  /*7ff0*/  SYNCS.PHASECHK.TRANS64.TRYWAIT P0, [R7+URZ], R2 ;  /* 0x00000002070075a7 */ /* 0x001064000800017f */
[----:B-1----:R-:W-:Y:S05]  /*8000*/  @!P0 NANOSLEEP.SYNCS 0x989680 ;  /* 0x009896800000895d */ /* 0x002fea0003900000 */
[----:B------:R-:W1:Y:S02]  /*8010*/  @!P0 SYNCS.PHASECHK.TRANS64 P0, [R7+URZ], R2 ;  /* 0x00000002070085a7 */ /* 0x000e64000800007f */
[----:B-1----:R-:W-:Y:S05]  /*8020*/  @!P0 BRA `(.L_x_179) ;  /* 0xfffffffc00f08947 */ /* 0x002fea000383ffff */
[----:B------:R-:W-:Y:S05]  /*8030*/  BRA `(.L_x_193) ;  /* 0xfffffff800a07947 */ /* 0x000fea000383ffff */
.L_x_180:
[----:B0-----:R0:W1:Y:S02]  /*8040*/  SYNCS.PHASECHK.TRANS64.TRYWAIT P0, [R9+URZ], R4 ;  /* 0x00000004090075a7 */ /* 0x001064000800017f */
[----:B-1----:R-:W-:Y:S05]  /*8050*/  @!P0 NANOSLEEP.SYNCS 0x989680 ;  /* 0x009896800000895d */ /* 0x002fea0003900000 */
[----:B------:R-:W1:Y:S02]  /*8060*/  @!P0 SYNCS.PHASECHK.TRANS64 P0, [R9+URZ], R4 ;  /* 0x00000004090085a7 */ /* 0x000e64000800007f */
[----:B-1----:R-:W-:Y:S05]  /*8070*/  @!P0 BRA `(.L_x_180) ;  /* 0xfffffffc00f08947 */ /* 0x002fea000383ffff */
[----:B------:R-:W-:Y:S05]  /*8080*/  BRA `(.L_x_194) ;  /* 0xfffffff800b07947 */ /* 0x000fea000383ffff */
.L_x_181:
[----:B0-----:R0:W1:Y:S02]  /*8090*/  SYNCS.PHASECHK.TRANS64.TRYWAIT P0, [R6+URZ], R5 ;  /* 0x00000005060075a7 */ /* 0x001064000800017f */
[----:B-1----:R-:W-:Y:S05]  /*80a0*/  @!P0 NANOSLEEP.SYNCS 0x989680 ;  /* 0x009896800000895d */ /* 0x002fea0003900000 */
[----:B------:R-:W1:Y:S02]  /*80b0*/  @!P0 SYNCS.PHASECHK.TRANS64 P0, [R6+URZ], R5 ;  /* 0x00000005060085a7 */ /* 0x000e64000800007f */
[----:B-1----:R-:W-:Y:S05]  /*80c0*/  @!P0 BRA `(.L_x_181) ;  /* 0xfffffffc00f08947 */ /* 0x002fea000383ffff */
[----:B------:R-:W-:Y:S05]  /*80d0*/  BRA `(.L_x_195) ;  /* 0xfffffff800c07947 */ /* 0x000fea000383ffff */
.L_x_182:
[----:B0-----:R0:W1:Y:S02]  /*80e0*/  SYNCS.PHASECHK.TRANS64.TRYWAIT P0, [R9+URZ], R4 ;  /* 0x00000004090075a7 */ /* 0x001064000800017f */
[----:B-1----:R-:W-:Y:S05]  /*80f0*/  @!P0 NANOSLEEP.SYNCS 0x989680 ;  /* 0x009896800000895d */ /* 0x002fea0003900000 */
[----:B------:R-:W1:Y:S02]  /*8100*/  @!P0 SYNCS.PHASECHK.TRANS64 P0, [R9+URZ], R4 ;  /* 0x00000004090085a7 */ /* 0x000e64000800007f */
[----:B-1----:R-:W-:Y:S05]  /*8110*/  @!P0 BRA `(.L_x_182) ;  /* 0xfffffffc00f08947 */ /* 0x002fea000383ffff */
[----:B------:R-:W-:Y:S05]  /*8120*/  BRA `(.L_x_196) ;  /* 0xfffffff800d07947 */ /* 0x000fea000383ffff */
.L_x_183:
[----:B0-----:R0:W1:Y:S02]  /*8130*/  SYNCS.PHASECHK.TRANS64.TRYWAIT P0, [R6+URZ], R5 ;  /* 0x00000005060075a7 */ /* 0x001064000800017f */
[----:B-1----:R-:W-:Y:S05]  /*8140*/  @!P0 NANOSLEEP.SYNCS 0x989680 ;  /* 0x009896800000895d */ /* 0x002fea0003900000 */
[----:B------:R-:W1:Y:S02]  /*8150*/  @!P0 SYNCS.PHASECHK.TRANS64 P0, [R6+URZ], R5 ;  /* 0x00000005060085a7 */ /* 0x000e64000800007f */
[----:B-1----:R-:W-:Y:S05]  /*8160*/  @!P0 BRA `(.L_x_183) ;  /* 0xfffffffc00f08947 */ /* 0x002fea000383ffff */
[----:B------:R-:W-:Y:S05]  /*8170*/  BRA `(.L_x_197) ;  /* 0xfffffff800e07947 */ /* 0x000fea000383ffff */
.L_x_184:
[----:B-1----:R1:W2:Y:S02]  /*8180*/  SYNCS.PHASECHK.TRANS64.TRYWAIT P0, [R9+URZ], R4 ;  /* 0x00000004090075a7 */ /* 0x0022a4000800017f */
[----:B--2---:R-:W-:Y:S05]  /*8190*/  @!P0 NANOSLEEP.SYNCS 0x989680 ;  /* 0x009896800000895d */ /* 0x004fea0003900000 */
[----:B------:R-:W2:Y:S02]  /*81a0*/  @!P0 SYNCS.PHASECHK.TRANS64 P0, [R9+URZ], R4 ;  /* 0x00000004090085a7 */ /* 0x000ea4000800007f */
[----:B--2---:R-:W-:Y:S05]  /*81b0*/  @!P0 BRA `(.L_x_184) ;  /* 0xfffffffc00f08947 */ /* 0x004fea000383ffff */
[----:B------:R-:W-:Y:S05]  /*81c0*/  BRA `(.L_x_198) ;  /* 0xfffffff800e87947 */ /* 0x000fea000383ffff */
.L_x_199:
[----:B------:R-:W-:-:S00]  /*81d0*/  BRA `(.L_x_199) ;  /* 0xfffffffc00fc7947 */ /* 0x000fc0000383ffff */
[----:B------:R-:W-:-:S00]  /*81e0*/  NOP ;  /* 0x0000000000007918 */ /* 0x000fc00000000000 */
        /* <DEDUP_REMOVED lines=9> */
.L_x_200:


//--------------------- .nv.global.init           --------------------------
	.section	.nv.global.init,"aw",@progbits
.nv.global.init:
	.type		$str$22,@object
	.size		$str$22,($str$23 - $str$22)
$str$22:
        /*0000*/ 	.byte	0x6b, 0x5f, 0x74, 0x69, 0x6c, 0x65, 0x5f, 0x63, 0x6f, 0x75, 0x6e, 0x74, 0x20, 0x3e, 0x3d, 0x20
        /*0010*/ 	.byte	0x31, 0x00
	.type		$str$23,@object
	.size		$str$23,(__unnamed_1 - $str$23)
$str$23:
        /*0012*/ 	.byte	0x2f, 0x74, 0x6d, 0x70, 0x2f, 0x63, 0x75, 0x74, 0x6c, 0x61, 0x73, 0x73, 0x5f, 0x73, 0x77, 0x65
        /*0022*/ 	.byte	0x65, 0x70, 0x5f, 0x73, 0x72, 0x63, 0x2f, 0x69, 0x6e, 0x63, 0x6c, 0x75, 0x64, 0x65, 0x2f, 0x63
        /*0032*/ 	.byte	0x75, 0x74, 0x6c, 0x61, 0x73, 0x73, 0x2f, 0x67, 0x65, 0x6d, 0x6d, 0x2f, 0x63, 0x6f, 0x6c, 0x6c
        /*0042*/ 	.byte	0x65, 0x63, 0x74, 0x69, 0x76, 0x65, 0x2f, 0x73, 0x6d, 0x39, 0x30, 0x5f, 0x6d, 0x6d, 0x61, 0x5f
        /*0052*/ 	.byte	0x74, 0x6d, 0x61, 0x5f, 0x67, 0x6d, 0x6d, 0x61, 0x5f, 0x73, 0x73, 0x5f, 0x77, 0x61, 0x72, 0x70
        /*0062*/ 	.byte	0x73, 0x70, 0x65, 0x63, 0x69, 0x61, 0x6c, 0x69, 0x7a, 0x65, 0x64, 0x2e, 0x68, 0x70, 0x70, 0x00
	.type		__unnamed_1,@object
	.size		__unnamed_1,(.L_0 - __unnamed_1)
__unnamed_1:
        /*0072*/ 	.byte	0x76, 0x6f, 0x69, 0x64, 0x20, 0x63, 0x75, 0x74, 0x6c, 0x61, 0x73, 0x73, 0x3a, 0x3a, 0x67, 0x65
        /* <DEDUP_REMOVED lines=179> */
        /*0bb2*/ 	.byte	0x65, 0x3a, 0x3a, 0x69, 0x64, 0x65, 0x6e, 0x74, 0x69, 0x74, 0x79, 0x5d, 0x00
.L_0:


//--------------------- .nv.shared._ZN7cutlass13device_kernelINS_4gemm6kernel13GemmUniversalIN4cute5tupleIJiiiiEEENS1_10collective13CollectiveMmaINS1_34MainloopSm90TmaGmmaWarpSpecializedILi7ENS5_IJNS4_1CILi1EEESB_SB_EEENS1_35KernelTmaWarpSpecializedCooperativeEEENS5_IJNSA_ILi128EEESF_NSA_ILi64EEEEEENS_6half_tENS5_IJSB_llEEESI_SJ_NS4_8TiledMMAINS4_8MMA_AtomIJNS4_4SM904GMMA26MMA_64x128x16_F32F16F16_SSILNSN_5MajorE1ELSP_1ELNSN_7ScaleInE1ELSQ_1EEEEEENS4_6LayoutINS5_IJNSA_ILi2EEESB_SB_EEENS5_IJSB_NSA_ILi0EEESW_EEEEENS5_IJNS4_10UnderscoreESZ_SZ_EEEEENS4_13SM90_TMA_LOADENS4_14ComposedLayoutINS4_7SwizzleILi3ELi4ELi3EEENS4_18smem_ptr_flag_bitsILi16EEENST_INS5_IJSG_NSA_ILi8EEEEEENS5_IJSB_SG_EEEEEEEvNS4_8identityES12_S1C_vS1D_EENS_8epilogue10collective6detail29Sm90TmaWarpSpecializedAdapterINS1G_15DefaultEpilogueISI_NS5_IJlSB_lEEES1K_NS1F_6thread17LinearCombinationISI_Li1EffLNS1L_9ScaleType4KindE0ELNS_15FloatRoundStyleE2ESI_EENS1_15EpilogueDefaultEEEEEvvEEEEvNT_6ParamsE --------------------------
	.section	.nv.shared._ZN7cutlass13device_kernelINS_4gemm6kernel13GemmUniversalIN4cute5tupleIJiiiiEEENS1_10collective13CollectiveMmaINS1_34MainloopSm90TmaGmmaWarpSpecializedILi7ENS5_IJNS4_1CILi1EEESB_SB_EEENS1_35KernelTmaWarpSpecializedCooperativeEEENS5_IJNSA_ILi128EEESF_NSA_ILi64EEEEEENS_6half_tENS5_IJSB_llEEESI_SJ_NS4_8TiledMMAINS4_8MMA_AtomIJNS4_4SM904GMMA26MMA_64x128x16_F32F16F16_SSILNSN_5MajorE1ELSP_1ELNSN_7ScaleInE1ELSQ_1EEEEEENS4_6LayoutINS5_IJNSA_ILi2EEESB_SB_EEENS5_IJSB_NSA_ILi0EEESW_EEEEENS5_IJNS4_10UnderscoreESZ_SZ_EEEEENS4_13SM90_TMA_LOADENS4_14ComposedLayoutINS4_7SwizzleILi3ELi4ELi3EEENS4_18smem_ptr_flag_bitsILi16EEENST_INS5_IJSG_NSA_ILi8EEEEEENS5_IJSB_SG_EEEEEEEvNS4_8identityES12_S1C_vS1D_EENS_8epilogue10collective6detail29Sm90TmaWarpSpecializedAdapterINS1G_15DefaultEpilogueISI_NS5_IJlSB_lEEES1K_NS1F_6thread17LinearCombinationISI_Li1EffLNS1L_9ScaleType4KindE0ELNS_15FloatRoundStyleE2ESI_EENS1_15EpilogueDefaultEEEEEvvEEEEvNT_6ParamsE,"aw",@nobits
	.sectionflags	@""
	.align	16
	.zero		1024


//--------------------- .nv.shared.reserved.0     --------------------------
	.section	.nv.shared.reserved.0,"aw",@nobits
	.weak		__nv_reservedSMEM_offset_0_alias
	.size		__nv_reservedSMEM_offset_0_alias, 0, 0
	.other		__nv_reservedSMEM_offset_0_alias,@"STO_CUDA_RESERVED_SHARED STV_DEFAULT"
__nv_reservedSMEM_offset_0_alias:
	.zero		0


//--------------------- .nv.global                --------------------------
	.section	.nv.global,"aw",@nobits
.nv.global:
	.type		_ZN40_INTERNAL_bb3152b3_4_k_cu_29c181e9_252674cute1_E,@object
	.size		_ZN40_INTERNAL_bb3152b3_4_k_cu_29c181e9_252674cute1_E,(_ZN40_INTERNAL_bb3152b3_4_k_cu_29c181e9_252674cuda3std3__45__cpo6cbeginE - _ZN40_INTERNAL_bb3152b3_4_k_cu_29c181e9_252674cute1_E)
_ZN40_INTERNAL_bb3152b3_4_k_cu_29c181e9_252674cute1_E:
	.zero		1
	.type		_ZN40_INTERNAL_bb3152b3_4_k_cu_29c181e9_252674cuda3std3__45__cpo6cbeginE,@object
	.size		_ZN40_INTERNAL_bb3152b3_4_k_cu_29c181e9_252674cuda3std3__45__cpo6cbeginE,(_ZN40_INTERNAL_bb3152b3_4_k_cu_29c181e9_252674cuda3std3__48in_placeE - _ZN40_INTERNAL_bb3152b3_4_k_cu_29c181e9_252674cuda3std3__45__cpo6cbeginE)
_ZN40_INTERNAL_bb3152b3_4_k_cu_29c181e9_252674cuda3std3__45__cpo6cbeginE:
	.zero		1
	.type		_ZN40_INTERNAL_bb3152b3_4_k_cu_29c181e9_252674cuda3std3__48in_placeE,@object
	.size		_ZN40_INTERNAL_bb3152b3_4_k_cu_29c181e9_252674cuda3std3__48in_placeE,(_ZN40_INTERNAL_bb3152b3_4_k_cu_29c181e9_252674cuda3std6ranges3__45__cpo9iter_moveE - _ZN40_INTERNAL_bb3152b3_4_k_cu_29c181e9_252674cuda3std3__48in_placeE)
_ZN40_INTERNAL_bb3152b3_4_k_cu_29c181e9_252674cuda3std3__48in_placeE:
	.zero		1
	.type		_ZN40_INTERNAL_bb3152b3_4_k_cu_29c181e9_252674cuda3std6ranges3__45__cpo9iter_moveE,@object
	.size		_ZN40_INTERNAL_bb3152b3_4_k_cu_29c181e9_252674cuda3std6ranges3__45__cpo9iter_moveE,(_ZN40_INTERNAL_bb3152b3_4_k_cu_29c181e9_252674cuda3std3__45__cpo5beginE - _ZN40_INTERNAL_bb3152b3_4_k_cu_29c181e9_252674cuda3std6ranges3__45__cpo9iter_moveE)
_ZN40_INTERNAL_bb3152b3_4_k_cu_29c181e9_252674cuda3std6ranges3__45__cpo9iter_moveE:
	.zero		1
	.type		_ZN40_INTERNAL_bb3152b3_4_k_cu_29c181e9_252674cuda3std3__45__cpo5beginE,@object
	.size		_ZN40_INTERNAL_bb3152b3_4_k_cu_29c181e9_252674cuda3std3__45__cpo5beginE,(_ZN40_INTERNAL_bb3152b3_4_k_cu_29c181e9_252674cuda3std3__442_GLOBAL__N__bb3152b3_4_k_cu_29c181e9_252676ignoreE - _ZN40_INTERNAL_bb3152b3_4_k_cu_29c181e9_252674cuda3std3__45__cpo5beginE)
_ZN40_INTERNAL_bb3152b3_4_k_cu_29c181e9_252674cuda3std3__45__cpo5beginE:
	.zero		1
	.type		_ZN40_INTERNAL_bb3152b3_4_k_cu_29c181e9_252674cuda3std3__442_GLOBAL__N__bb3152b3_4_k_cu_29c181e9_252676ignoreE,@object
	.size		_ZN40_INTERNAL_bb3152b3_4_k_cu_29c181e9_252674cuda3std3__442_GLOBAL__N__bb3152b3_4_k_cu_29c181e9_252676ignoreE,(_ZN40_INTERNAL_bb3152b3_4_k_cu_29c181e9_252674cute7productE - _ZN40_INTERNAL_bb3152b3_4_k_cu_29c181e9_252674cuda3std3__442_GLOBAL__N__bb3152b3_4_k_cu_29c181e9_252676ignoreE)
_ZN40_INTERNAL_bb3152b3_4_k_cu_29c181e9_252674cuda3std3__442_GLOBAL__N__bb3152b3_4_k_cu_29c181e9_252676ignoreE:
	.zero		1
	.type		_ZN40_INTERNAL_bb3152b3_4_k_cu_29c181e9_252674cute7productE,@object
	.size		_ZN40_INTERNAL_bb3152b3_4_k_cu_29c181e9_252674cute7productE,(_ZN40_INTERNAL_bb3152b3_4_k_cu_29c181e9_252674cuda3std3__45__cpo3endE - _ZN40_INTERNAL_bb3152b3_4_k_cu_29c181e9_252674cute7productE)
_ZN40_INTERNAL_bb3152b3_4_k_cu_29c181e9_252674cute7productE:
	.zero		1
	.type		_ZN40_INTERNAL_bb3152b3_4_k_cu_29c181e9_252674cuda3std3__45__cpo3endE,@object
	.size		_ZN40_INTERNAL_bb3152b3_4_k_cu_29c181e9_252674cuda3std3__45__cpo3endE,(_ZN40_INTERNAL_bb3152b3_4_k_cu_29c181e9_252674cuda3std3__419piecewise_constructE - _ZN40_INTERNAL_bb3152b3_4_k_cu_29c181e9_252674cuda3std3__45__cpo3endE)
_ZN40_INTERNAL_bb3152b3_4_k_cu_29c181e9_252674cuda3std3__45__cpo3endE:
	.zero		1
	.type		_ZN40_INTERNAL_bb3152b3_4_k_cu_29c181e9_252674cuda3std3__419piecewise_constructE,@object
	.size		_ZN40_INTERNAL_bb3152b3_4_k_cu_29c181e9_252674cuda3std3__419piecewise_constructE,(_ZN40_INTERNAL_bb3152b3_4_k_cu_29c181e9_252674cuda3std3__45__cpo4cendE - _ZN40_INTERNAL_bb3152b3_4_k_cu_29c181e9_252674cuda3std3__419piecewise_constructE)
_ZN40_INTERNAL_bb3152b3_4_k_cu_29c181e9_252674cuda3std3__419piecewise_constructE:
	.zero		1
	.type		_ZN40_INTERNAL_bb3152b3_4_k_cu_29c181e9_252674cuda3std3__45__cpo4cendE,@object
	.size		_ZN40_INTERNAL_bb3152b3_4_k_cu_29c181e9_252674cuda3std3__45__cpo4cendE,(_ZN40_INTERNAL_bb3152b3_4_k_cu_29c181e9_252674cuda3std6ranges3__45__cpo4swapE - _ZN40_INTERNAL_bb3152b3_4_k_cu_29c181e9_252674cuda3std3__45__cpo4cendE)
_ZN40_INTERNAL_bb3152b3_4_k_cu_29c181e9_252674cuda3std3__45__cpo4cendE:
	.zero		1
	.type		_ZN40_INTERNAL_bb3152b3_4_k_cu_29c181e9_252674cuda3std6ranges3__45__cpo4swapE,@object
	.size		_ZN40_INTERNAL_bb3152b3_4_k_cu_29c181e9_252674cuda3std6ranges3__45__cpo4swapE,(.L_8 - _ZN40_INTERNAL_bb3152b3_4_k_cu_29c181e9_252674cuda3std6ranges3__45__cpo4swapE)
_ZN40_INTERNAL_bb3152b3_4_k_cu_29c181e9_252674cuda3std6ranges3__45__cpo4swapE:
	.zero		1
.L_8:


//--------------------- .nv.constant0._ZN7cutlass13device_kernelINS_4gemm6kernel13GemmUniversalIN4cute5tupleIJiiiiEEENS1_10collective13CollectiveMmaINS1_34MainloopSm90TmaGmmaWarpSpecializedILi7ENS5_IJNS4_1CILi1EEESB_SB_EEENS1_35KernelTmaWarpSpecializedCooperativeEEENS5_IJNSA_ILi128EEESF_NSA_ILi64EEEEEENS_6half_tENS5_IJSB_llEEESI_SJ_NS4_8TiledMMAINS4_8MMA_AtomIJNS4_4SM904GMMA26MMA_64x128x16_F32F16F16_SSILNSN_5MajorE1ELSP_1ELNSN_7ScaleInE1ELSQ_1EEEEEENS4_6LayoutINS5_IJNSA_ILi2EEESB_SB_EEENS5_IJSB_NSA_ILi0EEESW_EEEEENS5_IJNS4_10UnderscoreESZ_SZ_EEEEENS4_13SM90_TMA_LOADENS4_14ComposedLayoutINS4_7SwizzleILi3ELi4ELi3EEENS4_18smem_ptr_flag_bitsILi16EEENST_INS5_IJSG_NSA_ILi8EEEEEENS5_IJSB_SG_EEEEEEEvNS4_8identityES12_S1C_vS1D_EENS_8epilogue10collective6detail29Sm90TmaWarpSpecializedAdapterINS1G_15DefaultEpilogueISI_NS5_IJlSB_lEEES1K_NS1F_6thread17LinearCombinationISI_Li1EffLNS1L_9ScaleType4KindE0ELNS_15FloatRoundStyleE2ESI_EENS1_15EpilogueDefaultEEEEEvvEEEEvNT_6ParamsE --------------------------
	.section	.nv.constant0._ZN7cutlass13device_kernelINS_4gemm6kernel13GemmUniversalIN4cute5tupleIJiiiiEEENS1_10collective13CollectiveMmaINS1_34MainloopSm90TmaGmmaWarpSpecializedILi7ENS5_IJNS4_1CILi1EEESB_SB_EEENS1_35KernelTmaWarpSpecializedCooperativeEEENS5_IJNSA_ILi128EEESF_NSA_ILi64EEEEEENS_6half_tENS5_IJSB_llEEESI_SJ_NS4_8TiledMMAINS4_8MMA_AtomIJNS4_4SM904GMMA26MMA_64x128x16_F32F16F16_SSILNSN_5MajorE1ELSP_1ELNSN_7ScaleInE1ELSQ_1EEEEEENS4_6LayoutINS5_IJNSA_ILi2EEESB_SB_EEENS5_IJSB_NSA_ILi0EEESW_EEEEENS5_IJNS4_10UnderscoreESZ_SZ_EEEEENS4_13SM90_TMA_LOADENS4_14ComposedLayoutINS4_7SwizzleILi3ELi4ELi3EEENS4_18smem_ptr_flag_bitsILi16EEENST_INS5_IJSG_NSA_ILi8EEEEEENS5_IJSB_SG_EEEEEEEvNS4_8identityES12_S1C_vS1D_EENS_8epilogue10collective6detail29Sm90TmaWarpSpecializedAdapterINS1G_15DefaultEpilogueISI_NS5_IJlSB_lEEES1K_NS1F_6thread17LinearCombinationISI_Li1EffLNS1L_9ScaleType4KindE0ELNS_15FloatRoundStyleE2ESI_EENS1_15EpilogueDefaultEEEEEvvEEEEvNT_6ParamsE,"a",@progbits
	.sectionflags	@""
	.align	4
.nv.constant0._ZN7cutlass13device_kernelINS_4gemm6kernel13GemmUniversalIN4cute5tupleIJiiiiEEENS1_10collective13CollectiveMmaINS1_34MainloopSm90TmaGmmaWarpSpecializedILi7ENS5_IJNS4_1CILi1EEESB_SB_EEENS1_35KernelTmaWarpSpecializedCooperativeEEENS5_IJNSA_ILi128EEESF_NSA_ILi64EEEEEENS_6half_tENS5_IJSB_llEEESI_SJ_NS4_8TiledMMAINS4_8MMA_AtomIJNS4_4SM904GMMA26MMA_64x128x16_F32F16F16_SSILNSN_5MajorE1ELSP_1ELNSN_7ScaleInE1ELSQ_1EEEEEENS4_6LayoutINS5_IJNSA_ILi2EEESB_SB_EEENS5_IJSB_NSA_ILi0EEESW_EEEEENS5_IJNS4_10UnderscoreESZ_SZ_EEEEENS4_13SM90_TMA_LOADENS4_14ComposedLayoutINS4_7SwizzleILi3ELi4ELi3EEENS4_18smem_ptr_flag_bitsILi16EEENST_INS5_IJSG_NSA_ILi8EEEEEENS5_IJSB_SG_EEEEEEEvNS4_8identityES12_S1C_vS1D_EENS_8epilogue10collective6detail29Sm90TmaWarpSpecializedAdapterINS1G_15DefaultEpilogueISI_NS5_IJlSB_lEEES1K_NS1F_6thread17LinearCombinationISI_Li1EffLNS1L_9ScaleType4KindE0ELNS_15FloatRoundStyleE2ESI_EENS1_15EpilogueDefaultEEEEEvvEEEEvNT_6ParamsE:
	.zero		1664


//--------------------- SYMBOLS --------------------------

	.type		.nv.reservedSmem.offset0,@object
	.size		.nv.reservedSmem.offset0,0x4
	.type		__assertfail,@function
